	.headerflags	@"EF_CUDA_TEXMODE_UNIFIED EF_CUDA_64BIT_ADDRESS EF_CUDA_ACCELERATORS EF_CUDA_SM90 EF_CUDA_VIRTUAL_SM(EF_CUDA_SM90)"
	.elftype	@"ET_EXEC"


//--------------------- .nv.info                  --------------------------
	.section	.nv.info,"",@"SHT_CUDA_INFO"
	.align	4


	//----- nvinfo : EIATTR_REGCOUNT
	.align		4
        /*0000*/ 	.byte	0x04, 0x2f
        /*0002*/ 	.short	(.L_1 - .L_0)
	.align		4
.L_0:
        /*0004*/ 	.word	index@(triton_poi_fused_cat_54)
        /*0008*/ 	.word	0x00000040


	//----- nvinfo : EIATTR_MIN_STACK_SIZE
	.align		4
.L_1:
        /*000c*/ 	.byte	0x04, 0x12
        /*000e*/ 	.short	(.L_3 - .L_2)
	.align		4
.L_2:
        /*0010*/ 	.word	index@(triton_poi_fused_cat_54)
        /*0014*/ 	.word	0x00000000


	//----- nvinfo : EIATTR_FRAME_SIZE
	.align		4
.L_3:
        /*0018*/ 	.byte	0x04, 0x11
        /*001a*/ 	.short	(.L_5 - .L_4)
	.align		4
.L_4:
        /*001c*/ 	.word	index@(triton_poi_fused_cat_54)
        /*0020*/ 	.word	0x00000000


	//----- nvinfo : EIATTR_MIN_STACK_SIZE
	.align		4
.L_5:
        /*0024*/ 	.byte	0x04, 0x12
        /*0026*/ 	.short	(.L_7 - .L_6)
	.align		4
.L_6:
        /*0028*/ 	.word	index@(triton_poi_fused_cat_54)
        /*002c*/ 	.word	0x00000000
.L_7:


//--------------------- .nv.info.triton_poi_fused_cat_54 --------------------------
	.section	.nv.info.triton_poi_fused_cat_54,"",@"SHT_CUDA_INFO"
	.sectionflags	@""
	.align	4


	//----- nvinfo : EIATTR_CUDA_API_VERSION
	.align		4
        /*0000*/ 	.byte	0x04, 0x37
        /*0002*/ 	.short	(.L_9 - .L_8)
.L_8:
        /*0004*/ 	.word	0x0000007c


	//----- nvinfo : EIATTR_KPARAM_INFO
	.align		4
.L_9:
        /*0008*/ 	.byte	0x04, 0x17
        /*000a*/ 	.short	(.L_11 - .L_10)
.L_10:
        /*000c*/ 	.word	0x00000000
        /*0010*/ 	.short	0x0017
        /*0012*/ 	.short	0x00b8
        /*0014*/ 	.byte	0x00, 0xf0, 0x11, 0x00


	//----- nvinfo : EIATTR_KPARAM_INFO
	.align		4
.L_11:
        /*0018*/ 	.byte	0x04, 0x17
        /*001a*/ 	.short	(.L_13 - .L_12)
.L_12:
        /*001c*/ 	.word	0x00000000
        /*0020*/ 	.short	0x0016
        /*0022*/ 	.short	0x00b0
        /*0024*/ 	.byte	0x00, 0xf4, 0x21, 0x00


	//----- nvinfo : EIATTR_KPARAM_INFO
	.align		4
.L_13:
        /*0028*/ 	.byte	0x04, 0x17
        /*002a*/ 	.short	(.L_15 - .L_14)
.L_14:
        /*002c*/ 	.word	0x00000000
        /*0030*/ 	.short	0x0015
        /*0032*/ 	.short	0x00a8
        /*0034*/ 	.byte	0x00, 0xf4, 0x21, 0x00


	//----- nvinfo : EIATTR_KPARAM_INFO
	.align		4
.L_15:
        /*0038*/ 	.byte	0x04, 0x17
        /*003a*/ 	.short	(.L_17 - .L_16)
.L_16:
        /*003c*/ 	.word	0x00000000
        /*0040*/ 	.short	0x0014
        /*0042*/ 	.short	0x00a0
        /*0044*/ 	.byte	0x00, 0xf4, 0x21, 0x00


	//----- nvinfo : EIATTR_KPARAM_INFO
	.align		4
.L_17:
        /*0048*/ 	.byte	0x04, 0x17
        /*004a*/ 	.short	(.L_19 - .L_18)
.L_18:
        /*004c*/ 	.word	0x00000000
        /*0050*/ 	.short	0x0013
        /*0052*/ 	.short	0x0098
        /*0054*/ 	.byte	0x00, 0xf4, 0x21, 0x00


	//----- nvinfo : EIATTR_KPARAM_INFO
	.align		4
.L_19:
        /*0058*/ 	.byte	0x04, 0x17
        /*005a*/ 	.short	(.L_21 - .L_20)
.L_20:
        /*005c*/ 	.word	0x00000000
        /*0060*/ 	.short	0x0012
        /*0062*/ 	.short	0x0090
        /*0064*/ 	.byte	0x00, 0xf4, 0x21, 0x00


	//----- nvinfo : EIATTR_KPARAM_INFO
	.align		4
.L_21:
        /*0068*/ 	.byte	0x04, 0x17
        /*006a*/ 	.short	(.L_23 - .L_22)
.L_22:
        /*006c*/ 	.word	0x00000000
        /*0070*/ 	.short	0x0011
        /*0072*/ 	.short	0x0088
        /*0074*/ 	.byte	0x00, 0xf4, 0x21, 0x00


	//----- nvinfo : EIATTR_KPARAM_INFO
	.align		4
.L_23:
        /*0078*/ 	.byte	0x04, 0x17
        /*007a*/ 	.short	(.L_25 - .L_24)
.L_24:
        /*007c*/ 	.word	0x00000000
        /*0080*/ 	.short	0x0010
        /*0082*/ 	.short	0x0080
        /*0084*/ 	.byte	0x00, 0xf4, 0x21, 0x00


	//----- nvinfo : EIATTR_KPARAM_INFO
	.align		4
.L_25:
        /*0088*/ 	.byte	0x04, 0x17
        /*008a*/ 	.short	(.L_27 - .L_26)
.L_26:
        /*008c*/ 	.word	0x00000000
        /*0090*/ 	.short	0x000f
        /*0092*/ 	.short	0x0078
        /*0094*/ 	.byte	0x00, 0xf4, 0x21, 0x00


	//----- nvinfo : EIATTR_KPARAM_INFO
	.align		4
.L_27:
        /*0098*/ 	.byte	0x04, 0x17
        /*009a*/ 	.short	(.L_29 - .L_28)
.L_28:
        /*009c*/ 	.word	0x00000000
        /*00a0*/ 	.short	0x000e
        /*00a2*/ 	.short	0x0070
        /*00a4*/ 	.byte	0x00, 0xf4, 0x21, 0x00


	//----- nvinfo : EIATTR_KPARAM_INFO
	.align		4
.L_29:
        /*00a8*/ 	.byte	0x04, 0x17
        /*00aa*/ 	.short	(.L_31 - .L_30)
.L_30:
        /*00ac*/ 	.word	0x00000000
        /*00b0*/ 	.short	0x000d
        /*00b2*/ 	.short	0x0068
        /*00b4*/ 	.byte	0x00, 0xf4, 0x21, 0x00


	//----- nvinfo : EIATTR_KPARAM_INFO
	.align		4
.L_31:
        /*00b8*/ 	.byte	0x04, 0x17
        /*00ba*/ 	.short	(.L_33 - .L_32)
.L_32:
        /*00bc*/ 	.word	0x00000000
        /*00c0*/ 	.short	0x000c
        /*00c2*/ 	.short	0x0060
        /*00c4*/ 	.byte	0x00, 0xf4, 0x21, 0x00


	//----- nvinfo : EIATTR_KPARAM_INFO
	.align		4
.L_33:
        /*00c8*/ 	.byte	0x04, 0x17
        /*00ca*/ 	.short	(.L_35 - .L_34)
.L_34:
        /*00cc*/ 	.word	0x00000000
        /*00d0*/ 	.short	0x000b
        /*00d2*/ 	.short	0x0058
        /*00d4*/ 	.byte	0x00, 0xf4, 0x21, 0x00


	//----- nvinfo : EIATTR_KPARAM_INFO
	.align		4
.L_35:
        /*00d8*/ 	.byte	0x04, 0x17
        /*00da*/ 	.short	(.L_37 - .L_36)
.L_36:
        /*00dc*/ 	.word	0x00000000
        /*00e0*/ 	.short	0x000a
        /*00e2*/ 	.short	0x0050
        /*00e4*/ 	.byte	0x00, 0xf4, 0x21, 0x00


	//----- nvinfo : EIATTR_KPARAM_INFO
	.align		4
.L_37:
        /*00e8*/ 	.byte	0x04, 0x17
        /*00ea*/ 	.short	(.L_39 - .L_38)
.L_38:
        /*00ec*/ 	.word	0x00000000
        /*00f0*/ 	.short	0x0009
        /*00f2*/ 	.short	0x0048
        /*00f4*/ 	.byte	0x00, 0xf4, 0x21, 0x00


	//----- nvinfo : EIATTR_KPARAM_INFO
	.align		4
.L_39:
        /*00f8*/ 	.byte	0x04, 0x17
        /*00fa*/ 	.short	(.L_41 - .L_40)
.L_40:
        /*00fc*/ 	.word	0x00000000
        /*0100*/ 	.short	0x0008
        /*0102*/ 	.short	0x0040
        /*0104*/ 	.byte	0x00, 0xf4, 0x21, 0x00


	//----- nvinfo : EIATTR_KPARAM_INFO
	.align		4
.L_41:
        /*0108*/ 	.byte	0x04, 0x17
        /*010a*/ 	.short	(.L_43 - .L_42)
.L_42:
        /*010c*/ 	.word	0x00000000
        /*0110*/ 	.short	0x0007
        /*0112*/ 	.short	0x0038
        /*0114*/ 	.byte	0x00, 0xf4, 0x21, 0x00


	//----- nvinfo : EIATTR_KPARAM_INFO
	.align		4
.L_43:
        /*0118*/ 	.byte	0x04, 0x17
        /*011a*/ 	.short	(.L_45 - .L_44)
.L_44:
        /*011c*/ 	.word	0x00000000
        /*0120*/ 	.short	0x0006
        /*0122*/ 	.short	0x0030
        /*0124*/ 	.byte	0x00, 0xf4, 0x21, 0x00


	//----- nvinfo : EIATTR_KPARAM_INFO
	.align		4
.L_45:
        /*0128*/ 	.byte	0x04, 0x17
        /*012a*/ 	.short	(.L_47 - .L_46)
.L_46:
        /*012c*/ 	.word	0x00000000
        /*0130*/ 	.short	0x0005
        /*0132*/ 	.short	0x0028
        /*0134*/ 	.byte	0x00, 0xf4, 0x21, 0x00


	//----- nvinfo : EIATTR_KPARAM_INFO
	.align		4
.L_47:
        /*0138*/ 	.byte	0x04, 0x17
        /*013a*/ 	.short	(.L_49 - .L_48)
.L_48:
        /*013c*/ 	.word	0x00000000
        /*0140*/ 	.short	0x0004
        /*0142*/ 	.short	0x0020
        /*0144*/ 	.byte	0x00, 0xf4, 0x21, 0x00


	//----- nvinfo : EIATTR_KPARAM_INFO
	.align		4
.L_49:
        /*0148*/ 	.byte	0x04, 0x17
        /*014a*/ 	.short	(.L_51 - .L_50)
.L_50:
        /*014c*/ 	.word	0x00000000
        /*0150*/ 	.short	0x0003
        /*0152*/ 	.short	0x0018
        /*0154*/ 	.byte	0x00, 0xf4, 0x21, 0x00


	//----- nvinfo : EIATTR_KPARAM_INFO
	.align		4
.L_51:
        /*0158*/ 	.byte	0x04, 0x17
        /*015a*/ 	.short	(.L_53 - .L_52)
.L_52:
        /*015c*/ 	.word	0x00000000
        /*0160*/ 	.short	0x0002
        /*0162*/ 	.short	0x0010
        /*0164*/ 	.byte	0x00, 0xf4, 0x21, 0x00


	//----- nvinfo : EIATTR_KPARAM_INFO
	.align		4
.L_53:
        /*0168*/ 	.byte	0x04, 0x17
        /*016a*/ 	.short	(.L_55 - .L_54)
.L_54:
        /*016c*/ 	.word	0x00000000
        /*0170*/ 	.short	0x0001
        /*0172*/ 	.short	0x0008
        /*0174*/ 	.byte	0x00, 0xf4, 0x21, 0x00


	//----- nvinfo : EIATTR_KPARAM_INFO
	.align		4
.L_55:
        /*0178*/ 	.byte	0x04, 0x17
        /*017a*/ 	.short	(.L_57 - .L_56)
.L_56:
        /*017c*/ 	.word	0x00000000
        /*0180*/ 	.short	0x0000
        /*0182*/ 	.short	0x0000
        /*0184*/ 	.byte	0x00, 0xf4, 0x21, 0x00


	//----- nvinfo : EIATTR_SPARSE_MMA_MASK
	.align		4
.L_57:
        /*0188*/ 	.byte	0x03, 0x50
        /*018a*/ 	.short	0x0000


	//----- nvinfo : EIATTR_MAXREG_COUNT
	.align		4
        /*018c*/ 	.byte	0x03, 0x1b
        /*018e*/ 	.short	0x00ff


	//----- nvinfo : EIATTR_EXIT_INSTR_OFFSETS
	.align		4
        /*0190*/ 	.byte	0x04, 0x1c
        /*0192*/ 	.short	(.L_59 - .L_58)


	//   ....[0]....
.L_58:
        /*0194*/ 	.word	0x00005040


	//----- nvinfo : EIATTR_REQNTID
	.align		4
.L_59:
        /*0198*/ 	.byte	0x04, 0x10
        /*019a*/ 	.short	(.L_61 - .L_60)
.L_60:
        /*019c*/ 	.word	0x00000080
        /*01a0*/ 	.word	0x00000001
        /*01a4*/ 	.word	0x00000001


	//----- nvinfo : EIATTR_CBANK_PARAM_SIZE
	.align		4
.L_61:
        /*01a8*/ 	.byte	0x03, 0x19
        /*01aa*/ 	.short	0x00bc


	//----- nvinfo : EIATTR_PARAM_CBANK
	.align		4
        /*01ac*/ 	.byte	0x04, 0x0a
        /*01ae*/ 	.short	(.L_63 - .L_62)
	.align		4
.L_62:
        /*01b0*/ 	.word	index@(.nv.constant0.triton_poi_fused_cat_54)
        /*01b4*/ 	.short	0x0210
        /*01b6*/ 	.short	0x00bc


	//----- nvinfo : EIATTR_SW_WAR
	.align		4
.L_63:
        /*01b8*/ 	.byte	0x04, 0x36
        /*01ba*/ 	.short	(.L_65 - .L_64)
.L_64:
        /*01bc*/ 	.word	0x00000008
.L_65:


//--------------------- .nv.callgraph             --------------------------
	.section	.nv.callgraph,"",@"SHT_CUDA_CALLGRAPH"
	.align	4
	.sectionentsize	8
	.align		4
        /*0000*/ 	.word	0x00000000
	.align		4
        /*0004*/ 	.word	0xffffffff
	.align		4
        /*0008*/ 	.word	0x00000000
	.align		4
        /*000c*/ 	.word	0xfffffffe
	.align		4
        /*0010*/ 	.word	0x00000000
	.align		4
        /*0014*/ 	.word	0xfffffffd
	.align		4
        /*0018*/ 	.word	0x00000000
	.align		4
        /*001c*/ 	.word	0xfffffffc


//--------------------- .text.triton_poi_fused_cat_54 --------------------------
	.section	.text.triton_poi_fused_cat_54,"ax",@progbits
	.align	128
        .global         triton_poi_fused_cat_54
        .type           triton_poi_fused_cat_54,@function
        .size           triton_poi_fused_cat_54,(.L_x_1 - triton_poi_fused_cat_54)
        .other          triton_poi_fused_cat_54,@"STO_CUDA_ENTRY STV_DEFAULT"
triton_poi_fused_cat_54:
.text.triton_poi_fused_cat_54:
[----:B------:R-:W-:Y:S01]  /*0000*/  LDC R1, c[0x0][0x28] ;  /* 0x00000a00ff017b82 */ /* 0x000fe20000000800 */
[----:B------:R-:W1:Y:S01]  /*0010*/  S2R R0, SR_TID.X ;  /* 0x0000000000007919 */ /* 0x000e620000002100 */
[----:B------:R-:W-:-:S06]  /*0020*/  IMAD.MOV.U32 R4, RZ, RZ, RZ ;  /* 0x000000ffff047224 */ /* 0x000fcc00078e00ff */
[----:B------:R-:W2:Y:S01]  /*0030*/  LDC.64 R8, c[0x0][0x220] ;  /* 0x00008800ff087b82 */ /* 0x000ea20000000a00 */
[----:B------:R-:W-:Y:S01]  /*0040*/  CS2R R34, SRZ ;  /* 0x0000000000227805 */ /* 0x000fe2000001ff00 */
[----:B------:R-:W3:Y:S01]  /*0050*/  S2R R41, SR_CTAID.X ;  /* 0x0000000000297919 */ /* 0x000ee20000002500 */
[----:B------:R-:W-:-:S05]  /*0060*/  ULDC.64 UR4, c[0x0][0x208] ;  /* 0x0000820000047ab9 */ /* 0x000fca0000000a00 */
[----:B------:R-:W4:Y:S01]  /*0070*/  LDC.64 R12, c[0x0][0x228] ;  /* 0x00008a00ff0c7b82 */ /* 0x000f220000000a00 */
[----:B------:R-:W-:Y:S02]  /*0080*/  CS2R R28, SRZ ;  /* 0x00000000001c7805 */ /* 0x000fe4000001ff00 */
[----:B------:R-:W-:Y:S02]  /*0090*/  CS2R R30, SRZ ;  /* 0x00000000001e7805 */ /* 0x000fe4000001ff00 */
[----:B------:R-:W-:Y:S02]  /*00a0*/  CS2R R46, SRZ ;  /* 0x00000000002e7805 */ /* 0x000fe4000001ff00 */
[----:B------:R-:W-:Y:S02]  /*00b0*/  CS2R R20, SRZ ;  /* 0x0000000000147805 */ /* 0x000fe4000001ff00 */
[----:B------:R-:W-:Y:S01]  /*00c0*/  CS2R R22, SRZ ;  /* 0x0000000000167805 */ /* 0x000fe2000001ff00 */
[----:B------:R-:W5:Y:S01]  /*00d0*/  LDC.64 R48, c[0x0][0x238] ;  /* 0x00008e00ff307b82 */ /* 0x000f620000000a00 */
[----:B------:R-:W-:-:S02]  /*00e0*/  CS2R R24, SRZ ;  /* 0x0000000000187805 */ /* 0x000fc4000001ff00 */
[----:B------:R-:W-:Y:S01]  /*00f0*/  CS2R R26, SRZ ;  /* 0x00000000001a7805 */ /* 0x000fe2000001ff00 */
[----:B------:R-:W-:Y:S01]  /*0100*/  ULDC.64 UR6, c[0x0][0x230] ;  /* 0x00008c0000067ab9 */ /* 0x000fe20000000a00 */
[----:B-1----:R-:W-:Y:S01]  /*0110*/  IMAD.SHL.U32 R0, R0, 0x4, RZ ;  /* 0x0000000400007824 */ /* 0x002fe200078e00ff */
[----:B---3--:R-:W-:-:S04]  /*0120*/  SHF.R.S32.HI R19, RZ, 0x15, R41 ;  /* 0x00000015ff137819 */ /* 0x008fc80000011429 */
[----:B------:R-:W-:Y:S02]  /*0130*/  LOP3.LUT R0, R0, 0x1fc, RZ, 0xc0, !PT ;  /* 0x000001fc00007812 */ /* 0x000fe400078ec0ff */
[----:B------:R-:W-:-:S03]  /*0140*/  SGXT R19, R19, 0x1 ;  /* 0x000000011313781a */ /* 0x000fc60000000200 */
[----:B------:R-:W-:-:S05]  /*0150*/  IMAD R41, R41, 0x400, R0 ;  /* 0x0000040029297824 */ /* 0x000fca00078e0200 */
[-C--:B------:R-:W-:Y:S02]  /*0160*/  LEA.HI R2, R19, R41.reuse, RZ, 0x8 ;  /* 0x0000002913027211 */ /* 0x080fe400078f40ff */
[----:B------:R-:W-:Y:S02]  /*0170*/  SHF.R.S32.HI R3, RZ, 0x1f, R41 ;  /* 0x0000001fff037819 */ /* 0x000fe40000011429 */
[----:B------:R-:W-:Y:S02]  /*0180*/  SHF.R.S32.HI R5, RZ, 0x8, R2 ;  /* 0x00000008ff057819 */ /* 0x000fe40000011402 */
[----:B------:R-:W-:-:S03]  /*0190*/  LEA.HI R0, R3, R41, RZ, 0x4 ;  /* 0x0000002903007211 */ /* 0x000fc600078f20ff */
[----:B------:R-:W-:Y:S01]  /*01a0*/  IMAD.HI R4, R5, -0x49f49f49, R4 ;  /* 0xb60b60b705047827 */ /* 0x000fe200078e0204 */
[----:B------:R-:W-:-:S04]  /*01b0*/  SHF.R.S32.HI R3, RZ, 0x4, R0 ;  /* 0x00000004ff037819 */ /* 0x000fc80000011400 */
[----:B------:R-:W-:-:S04]  /*01c0*/  SHF.R.U32.HI R7, RZ, 0x1f, R4 ;  /* 0x0000001fff077819 */ /* 0x000fc80000011604 */
[----:B------:R-:W-:Y:S01]  /*01d0*/  LEA.HI.SX32 R4, R4, R7, 0x17 ;  /* 0x0000000704047211 */ /* 0x000fe200078fbaff */
[----:B------:R-:W-:-:S04]  /*01e0*/  VIADD R45, R41, 0x200 ;  /* 0x00000200292d7836 */ /* 0x000fc80000000000 */
[----:B------:R-:W-:Y:S01]  /*01f0*/  IMAD R4, R4, -0x2d0, R5 ;  /* 0xfffffd3004047824 */ /* 0x000fe200078e0205 */
[----:B------:R-:W-:Y:S02]  /*0200*/  LEA.HI R5, R3, R3, RZ, 0x4 ;  /* 0x0000000303057211 */ /* 0x000fe400078f20ff */
[----:B------:R-:W-:Y:S01]  /*0210*/  LEA.HI R10, R19, R45, RZ, 0x8 ;  /* 0x0000002d130a7211 */ /* 0x000fe200078f40ff */
[----:B------:R-:W-:Y:S01]  /*0220*/  VIADD R33, R4, 0xffffffd0 ;  /* 0xffffffd004217836 */ /* 0x000fe20000000000 */
[----:B------:R-:W-:Y:S02]  /*0230*/  LOP3.LUT R42, R5, 0xfffffff0, RZ, 0xc0, !PT ;  /* 0xfffffff0052a7812 */ /* 0x000fe400078ec0ff */
[----:B------:R-:W-:Y:S01]  /*0240*/  SHF.R.S32.HI R11, RZ, 0x8, R10 ;  /* 0x00000008ff0b7819 */ /* 0x000fe2000001140a */
[----:B------:R-:W-:Y:S01]  /*0250*/  IMAD.MOV.U32 R10, RZ, RZ, RZ ;  /* 0x000000ffff0a7224 */ /* 0x000fe200078e00ff */
[----:B------:R-:W-:Y:S01]  /*0260*/  ISETP.GE.U32.AND P2, PT, R33, 0x60, PT ;  /* 0x000000602100780c */ /* 0x000fe20003f46070 */
[----:B------:R-:W-:Y:S01]  /*0270*/  IMAD.IADD R42, R3, 0x1, -R42 ;  /* 0x00000001032a7824 */ /* 0x000fe200078e0a2a */
[----:B------:R-:W-:Y:S01]  /*0280*/  LOP3.LUT R5, R0, 0xfffffff0, RZ, 0xc0, !PT ;  /* 0xfffffff000057812 */ /* 0x000fe200078ec0ff */
[----:B------:R-:W-:-:S04]  /*0290*/  IMAD.HI R0, R11, -0x49f49f49, R10 ;  /* 0xb60b60b70b007827 */ /* 0x000fc800078e020a */
[----:B--2---:R-:W-:-:S04]  /*02a0*/  IMAD.WIDE R6, R42, 0x8, R8 ;  /* 0x000000082a067825 */ /* 0x004fc800078e0208 */
[----:B------:R-:W-:Y:S01]  /*02b0*/  IMAD.IADD R38, R41, 0x1, -R5 ;  /* 0x0000000129267824 */ /* 0x000fe200078e0a05 */
[----:B------:R-:W-:Y:S01]  /*02c0*/  SHF.R.U32.HI R5, RZ, 0x1f, R0 ;  /* 0x0000001fff057819 */ /* 0x000fe20000011600 */
[----:B------:R1:W2:Y:S02]  /*02d0*/  @!P2 LDG.E.EL.64 R34, desc[UR4][R6.64] ;  /* 0x000000040622a981 */ /* 0x0002a4000c2e1b00 */
[----:B----4-:R-:W-:Y:S01]  /*02e0*/  IMAD.WIDE R14, R38, 0x8, R12 ;  /* 0x00000008260e7825 */ /* 0x010fe200078e020c */
[----:B------:R-:W-:-:S04]  /*02f0*/  LEA.HI.SX32 R5, R0, R5, 0x17 ;  /* 0x0000000500057211 */ /* 0x000fc800078fbaff */
[----:B------:R-:W3:Y:S01]  /*0300*/  @!P2 LDG.E.EL.128 R28, desc[UR4][R14.64] ;  /* 0x000000040e1ca981 */ /* 0x000ee2000c2e1d00 */
[----:B------:R-:W-:Y:S01]  /*0310*/  IMAD R0, R5, -0x2d0, R11 ;  /* 0xfffffd3005007824 */ /* 0x000fe200078e020b */
[----:B-1----:R-:W-:-:S03]  /*0320*/  LEA.HI R6, R19, R45, RZ, 0x4 ;  /* 0x0000002d13067211 */ /* 0x002fc600078f20ff */
[----:B------:R-:W-:Y:S01]  /*0330*/  VIADD R32, R0, 0xffffffd0 ;  /* 0xffffffd000207836 */ /* 0x000fe20000000000 */
[----:B------:R-:W-:-:S04]  /*0340*/  SHF.R.S32.HI R6, RZ, 0x4, R6 ;  /* 0x00000004ff067819 */ /* 0x000fc80000011406 */
[----:B------:R-:W-:Y:S02]  /*0350*/  ISETP.GE.U32.AND P0, PT, R32, 0x60, PT ;  /* 0x000000602000780c */ /* 0x000fe40003f06070 */
[----:B------:R-:W-:-:S04]  /*0360*/  LEA.HI R5, R6, R6, RZ, 0x4 ;  /* 0x0000000606057211 */ /* 0x000fc800078f20ff */
[----:B------:R-:W-:-:S05]  /*0370*/  LOP3.LUT R5, R5, 0xfffffff0, RZ, 0xc0, !PT ;  /* 0xfffffff005057812 */ /* 0x000fca00078ec0ff */
[----:B------:R-:W-:-:S04]  /*0380*/  IMAD.IADD R6, R6, 0x1, -R5 ;  /* 0x0000000106067824 */ /* 0x000fc800078e0a05 */
[----:B------:R-:W-:-:S05]  /*0390*/  IMAD.WIDE R16, R6, 0x8, R8 ;  /* 0x0000000806107825 */ /* 0x000fca00078e0208 */
[----:B------:R1:W4:Y:S01]  /*03a0*/  @!P0 LDG.E.EL.64 R46, desc[UR4][R16.64] ;  /* 0x00000004102e8981 */ /* 0x000322000c2e1b00 */
[----:B------:R-:W-:Y:S02]  /*03b0*/  CS2R R8, SRZ ;  /* 0x0000000000087805 */ /* 0x000fe4000001ff00 */
[----:B------:R-:W-:Y:S01]  /*03c0*/  CS2R R10, SRZ ;  /* 0x00000000000a7805 */ /* 0x000fe2000001ff00 */
[----:B------:R-:W-:-:S05]  /*03d0*/  VIADD R5, R41, 0x2 ;  /* 0x0000000229057836 */ /* 0x000fca0000000000 */
[----:B------:R1:W4:Y:S01]  /*03e0*/  @!P0 LDG.E.EL.128 R8, desc[UR4][R14.64] ;  /* 0x000000040e088981 */ /* 0x000322000c2e1d00 */
[----:B------:R-:W-:-:S04]  /*03f0*/  LEA.HI R19, R19, R5, RZ, 0x4 ;  /* 0x0000000513137211 */ /* 0x000fc800078f20ff */
[----:B------:R-:W-:-:S05]  /*0400*/  LOP3.LUT R18, R19, 0xfffffff0, RZ, 0xc0, !PT ;  /* 0xfffffff013127812 */ /* 0x000fca00078ec0ff */
[----:B------:R-:W-:-:S04]  /*0410*/  IMAD.IADD R5, R5, 0x1, -R18 ;  /* 0x0000000105057824 */ /* 0x000fc800078e0a12 */
[----:B------:R-:W-:-:S05]  /*0420*/  IMAD.WIDE R36, R5, 0x8, R12 ;  /* 0x0000000805247825 */ /* 0x000fca00078e020c */
[----:B------:R-:W4:Y:S01]  /*0430*/  @!P2 LDG.E.EL.128 R20, desc[UR4][R36.64] ;  /* 0x000000042414a981 */ /* 0x000f22000c2e1d00 */
[----:B-1----:R-:W-:Y:S02]  /*0440*/  CS2R R16, SRZ ;  /* 0x0000000000107805 */ /* 0x002fe4000001ff00 */
[----:B------:R-:W-:-:S06]  /*0450*/  CS2R R18, SRZ ;  /* 0x0000000000127805 */ /* 0x000fcc000001ff00 */
[----:B------:R1:W4:Y:S01]  /*0460*/  @!P0 LDG.E.EL.128 R16, desc[UR4][R36.64] ;  /* 0x0000000424108981 */ /* 0x000322000c2e1d00 */
[----:B------:R-:W-:Y:S02]  /*0470*/  CS2R R12, SRZ ;  /* 0x00000000000c7805 */ /* 0x000fe4000001ff00 */
[----:B------:R-:W-:Y:S01]  /*0480*/  CS2R R14, SRZ ;  /* 0x00000000000e7805 */ /* 0x000fe2000001ff00 */
[----:B-----5:R-:W-:-:S04]  /*0490*/  IMAD.WIDE R50, R38, 0x8, R48 ;  /* 0x0000000826327825 */ /* 0x020fc800078e0230 */
[----:B------:R-:W-:Y:S01]  /*04a0*/  IMAD.WIDE R48, R5, 0x8, R48 ;  /* 0x0000000805307825 */ /* 0x000fe200078e0230 */
[----:B------:R-:W5:Y:S04]  /*04b0*/  @!P2 LDG.E.EL.128 R12, desc[UR4][R50.64] ;  /* 0x00000004320ca981 */ /* 0x000f68000c2e1d00 */
[----:B------:R-:W5:Y:S01]  /*04c0*/  @!P2 LDG.E.EL.128 R24, desc[UR4][R48.64] ;  /* 0x000000043018a981 */ /* 0x000f62000c2e1d00 */
[----:B------:R-:W-:Y:S02]  /*04d0*/  IMAD.MOV.U32 R40, RZ, RZ, RZ ;  /* 0x000000ffff287224 */ /* 0x000fe400078e00ff */
[----:B------:R-:W-:Y:S01]  /*04e0*/  IMAD.MOV.U32 R44, RZ, RZ, RZ ;  /* 0x000000ffff2c7224 */ /* 0x000fe200078e00ff */
[----:B--2---:R-:W-:Y:S02]  /*04f0*/  SEL R35, R35, RZ, !P2 ;  /* 0x000000ff23237207 */ /* 0x004fe40005000000 */
[----:B------:R-:W-:-:S02]  /*0500*/  SEL R34, R34, RZ, !P2 ;  /* 0x000000ff22227207 */ /* 0x000fc40005000000 */
[----:B------:R-:W-:Y:S02]  /*0510*/  SHF.R.U32.HI R7, RZ, 0x1c, R35 ;  /* 0x0000001cff077819 */ /* 0x000fe40000011623 */
[----:B---3--:R-:W-:Y:S02]  /*0520*/  SEL R29, R29, RZ, !P2 ;  /* 0x000000ff1d1d7207 */ /* 0x008fe40005000000 */
[----:B------:R-:W-:Y:S02]  /*0530*/  LOP3.LUT R7, R7, 0x8, RZ, 0xc0, !PT ;  /* 0x0000000807077812 */ /* 0x000fe400078ec0ff */
[----:B------:R-:W-:Y:S02]  /*0540*/  SEL R28, R28, RZ, !P2 ;  /* 0x000000ff1c1c7207 */ /* 0x000fe40005000000 */
[----:B------:R-:W-:Y:S02]  /*0550*/  IADD3 R7, P1, R7, R34, RZ ;  /* 0x0000002207077210 */ /* 0x000fe40007f3e0ff */
[----:B------:R-:W-:-:S02]  /*0560*/  SHF.R.U32.HI R52, RZ, 0x1a, R29 ;  /* 0x0000001aff347819 */ /* 0x000fc4000001161d */
[----:B01----:R-:W-:Y:S01]  /*0570*/  SEL R37, R31, RZ, !P2 ;  /* 0x000000ff1f257207 */ /* 0x003fe20005000000 */
[----:B------:R-:W-:Y:S01]  /*0580*/  IMAD.X R34, RZ, RZ, R35, P1 ;  /* 0x000000ffff227224 */ /* 0x000fe200008e0623 */
[----:B------:R-:W-:Y:S01]  /*0590*/  SEL R36, R30, RZ, !P2 ;  /* 0x000000ff1e247207 */ /* 0x000fe20005000000 */
[C---:B------:R-:W-:Y:S01]  /*05a0*/  IMAD.SHL.U32 R43, R7.reuse, 0x20, RZ ;  /* 0x00000020072b7824 */ /* 0x040fe200078e00ff */
[----:B------:R-:W-:Y:S02]  /*05b0*/  LEA R53, P1, R28, UR6, 0x2 ;  /* 0x000000061c357c11 */ /* 0x000fe4000f8210ff */
[----:B------:R-:W-:Y:S02]  /*05c0*/  LOP3.LUT R52, R52, 0x20, RZ, 0xc0, !PT ;  /* 0x0000002034347812 */ /* 0x000fe400078ec0ff */
[----:B------:R-:W-:Y:S01]  /*05d0*/  SHF.L.U64.HI R34, R7, 0x5, R34 ;  /* 0x0000000507227819 */ /* 0x000fe20000010222 */
[----:B------:R-:W-:Y:S01]  /*05e0*/  IMAD.HI R7, R41, -0x49f49f49, R40 ;  /* 0xb60b60b729077827 */ /* 0x000fe200078e0228 */
[----:B------:R-:W-:-:S02]  /*05f0*/  SHF.R.U32.HI R30, RZ, 0x1a, R37 ;  /* 0x0000001aff1e7819 */ /* 0x000fc40000011625 */
[----:B------:R-:W-:Y:S02]  /*0600*/  LEA R31, P4, R36, UR6, 0x2 ;  /* 0x00000006241f7c11 */ /* 0x000fe4000f8810ff */
[----:B------:R-:W-:Y:S02]  /*0610*/  LEA.HI.X R35, R28, UR7, R29, 0x2, P1 ;  /* 0x000000071c237c11 */ /* 0x000fe400088f141d */
[----:B------:R-:W-:Y:S02]  /*0620*/  IADD3 R52, P1, P3, R43, R53, R52 ;  /* 0x000000352b347210 */ /* 0x000fe40007b3e034 */
[----:B------:R-:W-:Y:S02]  /*0630*/  LOP3.LUT R30, R30, 0x20, RZ, 0xc0, !PT ;  /* 0x000000201e1e7812 */ /* 0x000fe400078ec0ff */
[----:B------:R-:W-:Y:S01]  /*0640*/  LEA.HI.X R29, R36, UR7, R37, 0x2, P4 ;  /* 0x00000007241d7c11 */ /* 0x000fe2000a0f1425 */
[----:B------:R-:W-:Y:S01]  /*0650*/  IMAD.SHL.U32 R37, R33, 0x40, RZ ;  /* 0x0000004021257824 */ /* 0x000fe200078e00ff */
[----:B----4-:R-:W-:-:S02]  /*0660*/  SEL R36, R47, RZ, !P0 ;  /* 0x000000ff2f247207 */ /* 0x010fc40004000000 */
[----:B------:R-:W-:Y:S02]  /*0670*/  SHF.R.U32.HI R28, RZ, 0x1f, R7 ;  /* 0x0000001fff1c7819 */ /* 0x000fe40000011607 */
[----:B------:R-:W-:Y:S02]  /*0680*/  IADD3 R30, P4, P5, R43, R31, R30 ;  /* 0x0000001f2b1e7210 */ /* 0x000fe40007d9e01e */
[C---:B------:R-:W-:Y:S02]  /*0690*/  IADD3.X R53, R34.reuse, R35, RZ, P1, P3 ;  /* 0x0000002322357210 */ /* 0x040fe40000fe64ff */
[----:B------:R-:W-:Y:S02]  /*06a0*/  SHF.R.U32.HI R35, RZ, 0x1c, R36 ;  /* 0x0000001cff237819 */ /* 0x000fe40000011624 */
[----:B------:R-:W-:Y:S01]  /*06b0*/  LEA.HI.SX32 R7, R7, R28, 0xf ;  /* 0x0000001c07077211 */ /* 0x000fe200078f7aff */
[----:B------:R-:W-:Y:S01]  /*06c0*/  IMAD.WIDE R52, R37, 0x4, R52 ;  /* 0x0000000425347825 */ /* 0x000fe200078e0234 */
[----:B------:R-:W-:-:S02]  /*06d0*/  IADD3.X R31, R34, R29, RZ, P4, P5 ;  /* 0x0000001d221f7210 */ /* 0x000fc400027ea4ff */
[----:B------:R-:W-:Y:S02]  /*06e0*/  CS2R R28, SRZ ;  /* 0x00000000001c7805 */ /* 0x000fe4000001ff00 */
[----:B------:R-:W-:Y:S01]  /*06f0*/  SEL R46, R46, RZ, !P0 ;  /* 0x000000ff2e2e7207 */ /* 0x000fe20004000000 */
[----:B------:R-:W-:Y:S01]  /*0700*/  IMAD R40, R7, 0x1800, RZ ;  /* 0x0000180007287824 */ /* 0x000fe200078e02ff */
[----:B------:R-:W-:Y:S01]  /*0710*/  LOP3.LUT R35, R35, 0x8, RZ, 0xc0, !PT ;  /* 0x0000000823237812 */ /* 0x000fe200078ec0ff */
[----:B------:R-:W-:-:S03]  /*0720*/  IMAD.WIDE R30, R37, 0x4, R30 ;  /* 0x00000004251e7825 */ /* 0x000fc600078e021e */
[----:B------:R-:W-:Y:S01]  /*0730*/  IADD3 R46, P1, R35, R46, RZ ;  /* 0x0000002e232e7210 */ /* 0x000fe20007f3e0ff */
[----:B------:R-:W-:Y:S01]  /*0740*/  IMAD.WIDE R52, R40, 0x4, R52 ;  /* 0x0000000428347825 */ /* 0x000fe200078e0234 */
[----:B------:R-:W-:Y:S02]  /*0750*/  SEL R8, R8, RZ, !P0 ;  /* 0x000000ff08087207 */ /* 0x000fe40004000000 */
[----:B------:R-:W-:Y:S01]  /*0760*/  SEL R11, R11, RZ, !P0 ;  /* 0x000000ff0b0b7207 */ /* 0x000fe20004000000 */
[----:B------:R-:W-:Y:S01]  /*0770*/  IMAD.X R39, RZ, RZ, R36, P1 ;  /* 0x000000ffff277224 */ /* 0x000fe200008e0624 */
[----:B------:R0:W2:Y:S01]  /*0780*/  @!P2 LDG.E.EL R29, desc[UR4][R52.64] ;  /* 0x00000004341da981 */ /* 0x0000a2000c2e1900 */
[----:B------:R-:W-:Y:S01]  /*0790*/  IMAD.WIDE R30, R40, 0x4, R30 ;  /* 0x00000004281e7825 */ /* 0x000fe200078e021e */
[----:B------:R-:W-:Y:S02]  /*07a0*/  SEL R10, R10, RZ, !P0 ;  /* 0x000000ff0a0a7207 */ /* 0x000fe40004000000 */
[----:B------:R-:W-:-:S02]  /*07b0*/  SEL R9, R9, RZ, !P0 ;  /* 0x000000ff09097207 */ /* 0x000fc40004000000 */
[----:B------:R-:W-:Y:S01]  /*07c0*/  LEA R54, P1, R8, UR6, 0x2 ;  /* 0x0000000608367c11 */ /* 0x000fe2000f8210ff */
[----:B------:R1:W3:Y:S01]  /*07d0*/  @!P2 LDG.E.EL R28, desc[UR4][R30.64] ;  /* 0x000000041e1ca981 */ /* 0x0002e2000c2e1900 */
[C---:B------:R-:W-:Y:S01]  /*07e0*/  SHF.L.U64.HI R39, R46.reuse, 0x5, R39 ;  /* 0x000000052e277819 */ /* 0x040fe20000010227 */
[----:B------:R-:W-:Y:S01]  /*07f0*/  IMAD.SHL.U32 R46, R46, 0x20, RZ ;  /* 0x000000202e2e7824 */ /* 0x000fe200078e00ff */
[----:B0-----:R-:W-:Y:S01]  /*0800*/  SHF.R.U32.HI R53, RZ, 0x1a, R11 ;  /* 0x0000001aff357819 */ /* 0x001fe2000001160b */
[----:B------:R-:W-:Y:S01]  /*0810*/  IMAD.SHL.U32 R36, R32, 0x40, RZ ;  /* 0x0000004020247824 */ /* 0x000fe200078e00ff */
[----:B------:R-:W-:Y:S02]  /*0820*/  LEA R52, P4, R10, UR6, 0x2 ;  /* 0x000000060a347c11 */ /* 0x000fe4000f8810ff */
[----:B------:R-:W-:Y:S02]  /*0830*/  SHF.R.U32.HI R55, RZ, 0x1a, R9 ;  /* 0x0000001aff377819 */ /* 0x000fe40000011609 */
[----:B------:R-:W-:-:S02]  /*0840*/  LOP3.LUT R53, R53, 0x20, RZ, 0xc0, !PT ;  /* 0x0000002035357812 */ /* 0x000fc400078ec0ff */
[----:B-1----:R-:W-:Y:S01]  /*0850*/  LEA.HI.X R30, R8, UR7, R9, 0x2, P1 ;  /* 0x00000007081e7c11 */ /* 0x002fe200088f1409 */
[----:B------:R-:W-:Y:S01]  /*0860*/  IMAD.HI R9, R45, -0x49f49f49, R44 ;  /* 0xb60b60b72d097827 */ /* 0x000fe200078e022c */
[----:B------:R-:W-:Y:S02]  /*0870*/  LEA.HI.X R10, R10, UR7, R11, 0x2, P4 ;  /* 0x000000070a0a7c11 */ /* 0x000fe4000a0f140b */
[C---:B------:R-:W-:Y:S02]  /*0880*/  IADD3 R52, P4, P5, R46.reuse, R52, R53 ;  /* 0x000000342e347210 */ /* 0x040fe40007d9e035 */
[----:B------:R-:W-:Y:S02]  /*0890*/  LOP3.LUT R55, R55, 0x20, RZ, 0xc0, !PT ;  /* 0x0000002037377812 */ /* 0x000fe400078ec0ff */
[----:B------:R-:W-:Y:S02]  /*08a0*/  SHF.R.U32.HI R8, RZ, 0x1f, R9 ;  /* 0x0000001fff087819 */ /* 0x000fe40000011609 */
[----:B------:R-:W-:Y:S01]  /*08b0*/  IADD3.X R53, R39, R10, RZ, P4, P5 ;  /* 0x0000000a27357210 */ /* 0x000fe200027ea4ff */
[----:B------:R-:W-:Y:S01]  /*08c0*/  IMAD.MOV.U32 R10, RZ, RZ, RZ ;  /* 0x000000ffff0a7224 */ /* 0x000fe200078e00ff */
[----:B------:R-:W-:-:S02]  /*08d0*/  IADD3 R54, P1, P3, R46, R54, R55 ;  /* 0x000000362e367210 */ /* 0x000fc40007b3e037 */
[----:B------:R-:W-:Y:S01]  /*08e0*/  LEA.HI.SX32 R9, R9, R8, 0xf ;  /* 0x0000000809097211 */ /* 0x000fe200078f7aff */
[----:B------:R-:W-:Y:S01]  /*08f0*/  IMAD.WIDE R52, R36, 0x4, R52 ;  /* 0x0000000424347825 */ /* 0x000fe200078e0234 */
[----:B------:R-:W-:Y:S02]  /*0900*/  IADD3.X R55, R39, R30, RZ, P1, P3 ;  /* 0x0000001e27377210 */ /* 0x000fe40000fe64ff */
[----:B------:R-:W-:Y:S01]  /*0910*/  SEL R44, R21, RZ, !P2 ;  /* 0x000000ff152c7207 */ /* 0x000fe20005000000 */
[----:B------:R-:W-:Y:S01]  /*0920*/  IMAD R30, R9, 0x1800, RZ ;  /* 0x00001800091e7824 */ /* 0x000fe200078e02ff */
[----:B------:R-:W-:Y:S01]  /*0930*/  SEL R11, R20, RZ, !P2 ;  /* 0x000000ff140b7207 */ /* 0x000fe20005000000 */
[----:B------:R-:W-:Y:S01]  /*0940*/  IMAD.MOV.U32 R8, RZ, RZ, RZ ;  /* 0x000000ffff087224 */ /* 0x000fe200078e00ff */
[----:B------:R-:W-:Y:S01]  /*0950*/  SHF.R.U32.HI R20, RZ, 0x1a, R44 ;  /* 0x0000001aff147819 */ /* 0x000fe2000001162c */
[----:B------:R-:W-:Y:S01]  /*0960*/  IMAD.WIDE R52, R30, 0x4, R52 ;  /* 0x000000041e347825 */ /* 0x000fe200078e0234 */
[----:B------:R-:W-:-:S02]  /*0970*/  SEL R22, R22, RZ, !P2 ;  /* 0x000000ff16167207 */ /* 0x000fc40005000000 */
[----:B------:R-:W-:Y:S01]  /*0980*/  LEA R21, P1, R11, UR6, 0x2 ;  /* 0x000000060b157c11 */ /* 0x000fe2000f8210ff */
[----:B------:R-:W-:Y:S01]  /*0990*/  IMAD.WIDE R54, R36, 0x4, R54 ;  /* 0x0000000424367825 */ /* 0x000fe200078e0236 */
[----:B------:R-:W-:Y:S01]  /*09a0*/  LOP3.LUT R20, R20, 0x20, RZ, 0xc0, !PT ;  /* 0x0000002014147812 */ /* 0x000fe200078ec0ff */
[----:B------:R0:W4:Y:S01]  /*09b0*/  @!P0 LDG.E.EL R8, desc[UR4][R52.64] ;  /* 0x0000000434088981 */ /* 0x000122000c2e1900 */
[----:B------:R-:W-:Y:S02]  /*09c0*/  SEL R23, R23, RZ, !P2 ;  /* 0x000000ff17177207 */ /* 0x000fe40005000000 */
[----:B------:R-:W-:Y:S01]  /*09d0*/  LEA.HI.X R11, R11, UR7, R44, 0x2, P1 ;  /* 0x000000070b0b7c11 */ /* 0x000fe200088f142c */
[----:B------:R-:W-:Y:S01]  /*09e0*/  IMAD.WIDE R54, R30, 0x4, R54 ;  /* 0x000000041e367825 */ /* 0x000fe200078e0236 */
[----:B------:R-:W-:Y:S02]  /*09f0*/  SEL R31, R17, RZ, !P0 ;  /* 0x000000ff111f7207 */ /* 0x000fe40004000000 */
[----:B------:R-:W-:-:S02]  /*0a00*/  IADD3 R20, P1, P3, R43, R21, R20 ;  /* 0x000000152b147210 */ /* 0x000fc40007b3e014 */
[C---:B0-----:R-:W-:Y:S01]  /*0a10*/  LEA R53, P4, R22.reuse, UR6, 0x2 ;  /* 0x0000000616357c11 */ /* 0x041fe2000f8810ff */
[----:B------:R0:W3:Y:S01]  /*0a20*/  @!P0 LDG.E.EL R10, desc[UR4][R54.64] ;  /* 0x00000004360a8981 */ /* 0x0000e2000c2e1900 */
[--C-:B------:R-:W-:Y:S02]  /*0a30*/  SHF.R.U32.HI R21, RZ, 0x1a, R23.reuse ;  /* 0x0000001aff157819 */ /* 0x100fe40000011617 */
[----:B------:R-:W-:Y:S02]  /*0a40*/  LEA.HI.X R23, R22, UR7, R23, 0x2, P4 ;  /* 0x0000000716177c11 */ /* 0x000fe4000a0f1417 */
[----:B------:R-:W-:Y:S02]  /*0a50*/  SEL R22, R16, RZ, !P0 ;  /* 0x000000ff10167207 */ /* 0x000fe40004000000 */
[----:B------:R-:W-:Y:S02]  /*0a60*/  SHF.R.U32.HI R17, RZ, 0x1a, R31 ;  /* 0x0000001aff117819 */ /* 0x000fe4000001161f */
[----:B------:R-:W-:-:S02]  /*0a70*/  LEA R16, P6, R22, UR6, 0x2 ;  /* 0x0000000616107c11 */ /* 0x000fc4000f8c10ff */
[----:B------:R-:W-:Y:S02]  /*0a80*/  LOP3.LUT R17, R17, 0x20, RZ, 0xc0, !PT ;  /* 0x0000002011117812 */ /* 0x000fe400078ec0ff */
[----:B------:R-:W-:Y:S02]  /*0a90*/  LOP3.LUT R52, R21, 0x20, RZ, 0xc0, !PT ;  /* 0x0000002015347812 */ /* 0x000fe400078ec0ff */
[----:B------:R-:W-:Y:S02]  /*0aa0*/  IADD3.X R21, R34, R11, RZ, P1, P3 ;  /* 0x0000000b22157210 */ /* 0x000fe40000fe64ff */
[----:B------:R-:W-:Y:S02]  /*0ab0*/  LEA.HI.X R22, R22, UR7, R31, 0x2, P6 ;  /* 0x0000000716167c11 */ /* 0x000fe4000b0f141f */
[----:B------:R-:W-:-:S04]  /*0ac0*/  IADD3 R16, P1, P3, R46, R16, R17 ;  /* 0x000000102e107210 */ /* 0x000fc80007b3e011 */
[----:B------:R-:W-:Y:S01]  /*0ad0*/  IADD3.X R17, R39, R22, RZ, P1, P3 ;  /* 0x0000001627117210 */ /* 0x000fe20000fe64ff */
[----:B------:R-:W-:Y:S01]  /*0ae0*/  IMAD.WIDE R20, R37, 0x4, R20 ;  /* 0x0000000425147825 */ /* 0x000fe200078e0214 */
[----:B------:R-:W-:-:S03]  /*0af0*/  IADD3 R52, P4, P5, R43, R53, R52 ;  /* 0x000000352b347210 */ /* 0x000fc60007d9e034 */
[----:B------:R-:W-:Y:S01]  /*0b00*/  IMAD.WIDE R16, R36, 0x4, R16 ;  /* 0x0000000424107825 */ /* 0x000fe200078e0210 */
[----:B------:R-:W-:Y:S02]  /*0b10*/  IADD3.X R53, R34, R23, RZ, P4, P5 ;  /* 0x0000001722357210 */ /* 0x000fe400027ea4ff */
[----:B------:R-:W-:Y:S02]  /*0b20*/  CS2R R22, SRZ ;  /* 0x0000000000167805 */ /* 0x000fe4000001ff00 */
[----:B-----5:R-:W-:Y:S01]  /*0b30*/  SEL R47, R13, RZ, !P2 ;  /* 0x000000ff0d2f7207 */ /* 0x020fe20005000000 */
[----:B------:R-:W-:Y:S01]  /*0b40*/  IMAD.MOV.U32 R11, RZ, RZ, RZ ;  /* 0x000000ffff0b7224 */ /* 0x000fe200078e00ff */
[----:B------:R-:W-:Y:S01]  /*0b50*/  SEL R12, R12, RZ, !P2 ;  /* 0x000000ff0c0c7207 */ /* 0x000fe20005000000 */
[----:B0-----:R-:W-:Y:S01]  /*0b60*/  IMAD.WIDE R54, R40, 0x4, R20 ;  /* 0x0000000428367825 */ /* 0x001fe200078e0214 */
[----:B------:R-:W-:-:S03]  /*0b70*/  CS2R R20, SRZ ;  /* 0x0000000000147805 */ /* 0x000fc6000001ff00 */
[----:B------:R-:W-:Y:S02]  /*0b80*/  IMAD.MOV.U32 R31, RZ, RZ, RZ ;  /* 0x000000ffff1f7224 */ /* 0x000fe400078e00ff */
[----:B------:R-:W-:Y:S01]  /*0b90*/  IMAD.WIDE R16, R30, 0x4, R16 ;  /* 0x000000041e107825 */ /* 0x000fe200078e0210 */
[----:B------:R-:W-:Y:S01]  /*0ba0*/  SEL R44, R14, RZ, !P2 ;  /* 0x000000ff0e2c7207 */ /* 0x000fe20005000000 */
[----:B------:R-:W5:Y:S01]  /*0bb0*/  @!P0 LDG.E.EL.128 R20, desc[UR4][R50.64] ;  /* 0x0000000432148981 */ /* 0x000f62000c2e1d00 */
[----:B------:R-:W-:Y:S02]  /*0bc0*/  SHF.R.U32.HI R14, RZ, 0x1a, R47 ;  /* 0x0000001aff0e7819 */ /* 0x000fe4000001162f */
[----:B------:R-:W-:Y:S01]  /*0bd0*/  LEA R13, P1, R12, UR6, 0x2 ;  /* 0x000000060c0d7c11 */ /* 0x000fe2000f8210ff */
[----:B------:R0:W3:Y:S01]  /*0be0*/  @!P0 LDG.E.EL R11, desc[UR4][R16.64] ;  /* 0x00000004100b8981 */ /* 0x0000e2000c2e1900 */
[----:B------:R-:W-:-:S03]  /*0bf0*/  LOP3.LUT R14, R14, 0x20, RZ, 0xc0, !PT ;  /* 0x000000200e0e7812 */ /* 0x000fc600078ec0ff */
[----:B------:R1:W3:Y:S01]  /*0c00*/  @!P2 LDG.E.EL R31, desc[UR4][R54.64] ;  /* 0x00000004361fa981 */ /* 0x0002e2000c2e1900 */
[----:B0-----:R-:W-:Y:S02]  /*0c10*/  SEL R17, R24, RZ, !P2 ;  /* 0x000000ff18117207 */ /* 0x001fe40005000000 */
[----:B-1----:R-:W-:Y:S02]  /*0c20*/  SEL R55, R15, RZ, !P2 ;  /* 0x000000ff0f377207 */ /* 0x002fe40005000000 */
[----:B------:R-:W-:Y:S02]  /*0c30*/  LEA.HI.X R15, R12, UR7, R47, 0x2, P1 ;  /* 0x000000070c0f7c11 */ /* 0x000fe400088f142f */
[----:B------:R-:W-:Y:S02]  /*0c40*/  LEA R16, P1, R44, UR6, 0x2 ;  /* 0x000000062c107c11 */ /* 0x000fe4000f8210ff */
[----:B------:R-:W-:Y:S02]  /*0c50*/  SEL R24, R25, RZ, !P2 ;  /* 0x000000ff19187207 */ /* 0x000fe40005000000 */
[----:B------:R-:W-:-:S02]  /*0c60*/  LEA R51, P6, R17, UR6, 0x2 ;  /* 0x0000000611337c11 */ /* 0x000fc4000f8c10ff */
[----:B------:R-:W-:Y:S02]  /*0c70*/  IADD3 R14, P4, P5, R43, R13, R14 ;  /* 0x0000000d2b0e7210 */ /* 0x000fe40007d9e00e */
[----:B------:R-:W-:Y:S02]  /*0c80*/  LEA.HI.X R13, R44, UR7, R55, 0x2, P1 ;  /* 0x000000072c0d7c11 */ /* 0x000fe400088f1437 */
[----:B------:R-:W-:Y:S02]  /*0c90*/  SEL R44, R26, RZ, !P2 ;  /* 0x000000ff1a2c7207 */ /* 0x000fe40005000000 */
[----:B------:R-:W-:Y:S02]  /*0ca0*/  SEL R47, R27, RZ, !P2 ;  /* 0x000000ff1b2f7207 */ /* 0x000fe40005000000 */
[----:B------:R-:W-:Y:S02]  /*0cb0*/  CS2R R26, SRZ ;  /* 0x00000000001a7805 */ /* 0x000fe4000001ff00 */
[----:B------:R-:W-:-:S02]  /*0cc0*/  SHF.R.U32.HI R50, RZ, 0x1a, R24 ;  /* 0x0000001aff327819 */ /* 0x000fc40000011618 */
[----:B------:R-:W-:Y:S02]  /*0cd0*/  LEA.HI.X R17, R17, UR7, R24, 0x2, P6 ;  /* 0x0000000711117c11 */ /* 0x000fe4000b0f1418 */
[----:B------:R-:W-:-:S06]  /*0ce0*/  CS2R R24, SRZ ;  /* 0x0000000000187805 */ /* 0x000fcc000001ff00 */
[----:B------:R0:W3:Y:S01]  /*0cf0*/  @!P0 LDG.E.EL.128 R24, desc[UR4][R48.64] ;  /* 0x0000000430188981 */ /* 0x0000e2000c2e1d00 */
[----:B------:R-:W-:Y:S02]  /*0d00*/  IADD3.X R15, R34, R15, RZ, P4, P5 ;  /* 0x0000000f220f7210 */ /* 0x000fe400027ea4ff */
[----:B------:R-:W-:Y:S01]  /*0d10*/  SHF.R.U32.HI R12, RZ, 0x1a, R55 ;  /* 0x0000001aff0c7819 */ /* 0x000fe20000011637 */
[----:B------:R-:W-:-:S03]  /*0d20*/  IMAD.WIDE R56, R37, 0x4, R14 ;  /* 0x0000000425387825 */ /* 0x000fc600078e020e */
[----:B------:R-:W-:Y:S01]  /*0d30*/  LOP3.LUT R12, R12, 0x20, RZ, 0xc0, !PT ;  /* 0x000000200c0c7812 */ /* 0x000fe200078ec0ff */
[----:B------:R-:W0:Y:S03]  /*0d40*/  LDC.64 R14, c[0x0][0x240] ;  /* 0x00009000ff0e7b82 */ /* 0x000e260000000a00 */
[----:B------:R-:W-:Y:S01]  /*0d50*/  IADD3 R12, P3, P1, R43, R16, R12 ;  /* 0x000000102b0c7210 */ /* 0x000fe2000797e00c */
[----:B------:R-:W-:Y:S02]  /*0d60*/  IMAD.MOV.U32 R16, RZ, RZ, RZ ;  /* 0x000000ffff107224 */ /* 0x000fe400078e00ff */
[----:B------:R-:W-:Y:S01]  /*0d70*/  IMAD.WIDE R56, R40, 0x4, R56 ;  /* 0x0000000428387825 */ /* 0x000fe200078e0238 */
[----:B------:R-:W-:-:S04]  /*0d80*/  IADD3.X R13, R34, R13, RZ, P3, P1 ;  /* 0x0000000d220d7210 */ /* 0x000fc80001fe24ff */
[----:B------:R-:W4:Y:S01]  /*0d90*/  @!P2 LDG.E.EL R16, desc[UR4][R56.64] ;  /* 0x000000043810a981 */ /* 0x000f22000c2e1900 */
[----:B------:R-:W-:-:S04]  /*0da0*/  IMAD.WIDE R12, R37, 0x4, R12 ;  /* 0x00000004250c7825 */ /* 0x000fc800078e020c */
[----:B------:R-:W-:Y:S01]  /*0db0*/  IMAD.WIDE R54, R40, 0x4, R12 ;  /* 0x0000000428367825 */ /* 0x000fe200078e020c */
[----:B------:R-:W-:-:S03]  /*0dc0*/  CS2R R12, SRZ ;  /* 0x00000000000c7805 */ /* 0x000fc6000001ff00 */
[----:B0-----:R-:W-:Y:S01]  /*0dd0*/  IMAD.WIDE R48, R38, 0x4, R14 ;  /* 0x0000000426307825 */ /* 0x001fe200078e020e */
[----:B------:R-:W-:-:S06]  /*0de0*/  CS2R R14, SRZ ;  /* 0x00000000000e7805 */ /* 0x000fcc000001ff00 */
[----:B------:R-:W4:Y:S01]  /*0df0*/  @!P2 LDG.E.EL.128 R12, desc[UR4][R48.64] ;  /* 0x00000004300ca981 */ /* 0x000f22000c2e1d00 */
[----:B------:R-:W-:-:S04]  /*0e00*/  IMAD.WIDE R52, R37, 0x4, R52 ;  /* 0x0000000425347825 */ /* 0x000fc800078e0234 */
[----:B------:R-:W-:Y:S02]  /*0e10*/  IMAD.MOV.U32 R35, RZ, RZ, RZ ;  /* 0x000000ffff237224 */ /* 0x000fe400078e00ff */
[----:B------:R-:W-:-:S05]  /*0e20*/  IMAD.WIDE R52, R40, 0x4, R52 ;  /* 0x0000000428347825 */ /* 0x000fca00078e0234 */
[----:B------:R0:W4:Y:S01]  /*0e30*/  @!P2 LDG.E.EL R35, desc[UR4][R52.64] ;  /* 0x000000043423a981 */ /* 0x000122000c2e1900 */
[----:B------:R-:W-:Y:S02]  /*0e40*/  LOP3.LUT R50, R50, 0x20, RZ, 0xc0, !PT ;  /* 0x0000002032327812 */ /* 0x000fe400078ec0ff */
[----:B0-----:R-:W-:Y:S02]  /*0e50*/  SHF.R.U32.HI R52, RZ, 0x1a, R47 ;  /* 0x0000001aff347819 */ /* 0x001fe4000001162f */
[----:B------:R-:W-:Y:S02]  /*0e60*/  LEA R53, P6, R44, UR6, 0x2 ;  /* 0x000000062c357c11 */ /* 0x000fe4000f8c10ff */
[----:B------:R-:W-:Y:S02]  /*0e70*/  LOP3.LUT R52, R52, 0x20, RZ, 0xc0, !PT ;  /* 0x0000002034347812 */ /* 0x000fe400078ec0ff */
[C---:B------:R-:W-:Y:S02]  /*0e80*/  IADD3 R50, P4, P5, R43.reuse, R51, R50 ;  /* 0x000000332b327210 */ /* 0x040fe40007d9e032 */
[----:B------:R-:W-:-:S02]  /*0e90*/  IADD3 R52, P1, P3, R43, R53, R52 ;  /* 0x000000352b347210 */ /* 0x000fc40007b3e034 */
[----:B------:R-:W-:Y:S02]  /*0ea0*/  LEA.HI.X R47, R44, UR7, R47, 0x2, P6 ;  /* 0x000000072c2f7c11 */ /* 0x000fe4000b0f142f */
[C---:B------:R-:W-:Y:S02]  /*0eb0*/  IADD3.X R51, R34.reuse, R17, RZ, P4, P5 ;  /* 0x0000001122337210 */ /* 0x040fe400027ea4ff */
[----:B------:R-:W-:Y:S01]  /*0ec0*/  IADD3.X R53, R34, R47, RZ, P1, P3 ;  /* 0x0000002f22357210 */ /* 0x000fe20000fe64ff */
[----:B------:R-:W-:-:S04]  /*0ed0*/  IMAD.WIDE R50, R37, 0x4, R50 ;  /* 0x0000000425327825 */ /* 0x000fc800078e0232 */
[----:B------:R-:W-:-:S04]  /*0ee0*/  IMAD.WIDE R52, R37, 0x4, R52 ;  /* 0x0000000425347825 */ /* 0x000fc800078e0234 */
[----:B------:R-:W-:-:S04]  /*0ef0*/  IMAD.WIDE R50, R40, 0x4, R50 ;  /* 0x0000000428327825 */ /* 0x000fc800078e0232 */
[----:B------:R-:W-:-:S04]  /*0f00*/  IMAD.WIDE R52, R40, 0x4, R52 ;  /* 0x0000000428347825 */ /* 0x000fc800078e0234 */
[----:B------:R-:W-:Y:S02]  /*0f10*/  IMAD.MOV.U32 R44, RZ, RZ, RZ ;  /* 0x000000ffff2c7224 */ /* 0x000fe400078e00ff */
[----:B------:R-:W-:Y:S02]  /*0f20*/  IMAD.MOV.U32 R43, RZ, RZ, RZ ;  /* 0x000000ffff2b7224 */ /* 0x000fe400078e00ff */
[----:B------:R-:W-:Y:S02]  /*0f30*/  IMAD.MOV.U32 R34, RZ, RZ, RZ ;  /* 0x000000ffff227224 */ /* 0x000fe400078e00ff */
[----:B------:R-:W4:Y:S04]  /*0f40*/  @!P2 LDG.E.EL R44, desc[UR4][R52.64] ;  /* 0x00000004342ca981 */ /* 0x000f28000c2e1900 */
[----:B------:R0:W4:Y:S01]  /*0f50*/  @!P2 LDG.E.EL R43, desc[UR4][R54.64] ;  /* 0x00000004362ba981 */ /* 0x000122000c2e1900 */
[----:B------:R-:W-:-:S03]  /*0f60*/  SEL R19, R19, RZ, !P0 ;  /* 0x000000ff13137207 */ /* 0x000fc60004000000 */
[----:B------:R1:W4:Y:S01]  /*0f70*/  @!P2 LDG.E.EL R34, desc[UR4][R50.64] ;  /* 0x000000043222a981 */ /* 0x000322000c2e1900 */
[----:B0-----:R-:W-:Y:S01]  /*0f80*/  SEL R54, R18, RZ, !P0 ;  /* 0x000000ff12367207 */ /* 0x001fe20004000000 */
[----:B------:R-:W-:Y:S02]  /*0f90*/  IMAD.MOV.U32 R47, RZ, RZ, RZ ;  /* 0x000000ffff2f7224 */ /* 0x000fe400078e00ff */
[----:B------:R-:W-:Y:S01]  /*0fa0*/  IMAD.MOV.U32 R37, RZ, RZ, RZ ;  /* 0x000000ffff257224 */ /* 0x000fe200078e00ff */
[----:B--2---:R-:W-:Y:S02]  /*0fb0*/  SEL R29, R29, RZ, !P2 ;  /* 0x000000ff1d1d7207 */ /* 0x004fe40005000000 */
[----:B-----5:R-:W-:Y:S02]  /*0fc0*/  SEL R17, R21, RZ, !P0 ;  /* 0x000000ff15117207 */ /* 0x020fe40004000000 */
[----:B------:R-:W-:Y:S02]  /*0fd0*/  SEL R40, R20, RZ, !P0 ;  /* 0x000000ff14287207 */ /* 0x000fe40004000000 */
[----:B------:R-:W-:-:S02]  /*0fe0*/  SHF.R.U32.HI R21, RZ, 0x1a, R17 ;  /* 0x0000001aff157819 */ /* 0x000fc40000011611 */
[C---:B------:R-:W-:Y:S02]  /*0ff0*/  LEA R20, P1, R40.reuse, UR6, 0x2 ;  /* 0x0000000628147c11 */ /* 0x040fe4000f8210ff */
[----:B------:R-:W-:Y:S02]  /*1000*/  LOP3.LUT R21, R21, 0x20, RZ, 0xc0, !PT ;  /* 0x0000002015157812 */ /* 0x000fe400078ec0ff */
[----:B------:R-:W-:Y:S02]  /*1010*/  SEL R23, R23, RZ, !P0 ;  /* 0x000000ff17177207 */ /* 0x000fe40004000000 */
[----:B------:R-:W-:Y:S02]  /*1020*/  LEA.HI.X R40, R40, UR7, R17, 0x2, P1 ;  /* 0x0000000728287c11 */ /* 0x000fe400088f1411 */
[----:B------:R-:W-:Y:S02]  /*1030*/  IADD3 R20, P1, P3, R46, R20, R21 ;  /* 0x000000142e147210 */ /* 0x000fe40007b3e015 */
[----:B------:R-:W-:-:S02]  /*1040*/  SEL R22, R22, RZ, !P0 ;  /* 0x000000ff16167207 */ /* 0x000fc40004000000 */
[----:B------:R-:W-:Y:S02]  /*1050*/  SHF.R.U32.HI R17, RZ, 0x1a, R23 ;  /* 0x0000001aff117819 */ /* 0x000fe40000011617 */
[----:B------:R-:W-:Y:S02]  /*1060*/  IADD3.X R21, R39, R40, RZ, P1, P3 ;  /* 0x0000002827157210 */ /* 0x000fe40000fe64ff */
[----:B------:R-:W-:Y:S02]  /*1070*/  LEA R18, P1, R22, UR6, 0x2 ;  /* 0x0000000616127c11 */ /* 0x000fe4000f8210ff */
[----:B------:R-:W-:Y:S01]  /*1080*/  LOP3.LUT R17, R17, 0x20, RZ, 0xc0, !PT ;  /* 0x0000002011117812 */ /* 0x000fe200078ec0ff */
[----:B------:R-:W-:Y:S01]  /*1090*/  IMAD.WIDE R20, R36, 0x4, R20 ;  /* 0x0000000424147825 */ /* 0x000fe200078e0214 */
[----:B------:R-:W-:Y:S02]  /*10a0*/  LEA.HI.X R22, R22, UR7, R23, 0x2, P1 ;  /* 0x0000000716167c11 */ /* 0x000fe400088f1417 */
[----:B------:R-:W-:Y:S01]  /*10b0*/  IADD3 R18, P6, P5, R46, R18, R17 ;  /* 0x000000122e127210 */ /* 0x000fe20007dde011 */
[----:B------:R-:W-:-:S05]  /*10c0*/  IMAD.WIDE R20, R30, 0x4, R20 ;  /* 0x000000041e147825 */ /* 0x000fca00078e0214 */
[----:B------:R0:W2:Y:S01]  /*10d0*/  @!P0 LDG.E.EL R47, desc[UR4][R20.64] ;  /* 0x00000004142f8981 */ /* 0x0000a2000c2e1900 */
[----:B---3--:R-:W-:Y:S02]  /*10e0*/  SEL R52, R24, RZ, !P0 ;  /* 0x000000ff18347207 */ /* 0x008fe40004000000 */
[----:B------:R-:W-:Y:S02]  /*10f0*/  SEL R25, R25, RZ, !P0 ;  /* 0x000000ff19197207 */ /* 0x000fe40004000000 */
[----:B-1----:R-:W-:Y:S02]  /*1100*/  LEA R50, P3, R52, UR6, 0x2 ;  /* 0x0000000634327c11 */ /* 0x002fe4000f8610ff */
[----:B------:R-:W-:Y:S02]  /*1110*/  SHF.R.U32.HI R51, RZ, 0x1a, R25 ;  /* 0x0000001aff337819 */ /* 0x000fe40000011619 */
[----:B------:R-:W-:Y:S02]  /*1120*/  SEL R40, R27, RZ, !P0 ;  /* 0x000000ff1b287207 */ /* 0x000fe40004000000 */
[----:B------:R-:W-:-:S02]  /*1130*/  LEA R24, P1, R54, UR6, 0x2 ;  /* 0x0000000636187c11 */ /* 0x000fc4000f8210ff */
[----:B------:R-:W-:Y:S02]  /*1140*/  LEA.HI.X R52, R52, UR7, R25, 0x2, P3 ;  /* 0x0000000734347c11 */ /* 0x000fe400098f1419 */
[----:B------:R-:W-:Y:S02]  /*1150*/  LOP3.LUT R51, R51, 0x20, RZ, 0xc0, !PT ;  /* 0x0000002033337812 */ /* 0x000fe400078ec0ff */
[----:B------:R-:W-:Y:S02]  /*1160*/  SEL R17, R26, RZ, !P0 ;  /* 0x000000ff1a117207 */ /* 0x000fe40004000000 */
[--C-:B------:R-:W-:Y:S02]  /*1170*/  SHF.R.U32.HI R25, RZ, 0x1a, R19.reuse ;  /* 0x0000001aff197819 */ /* 0x100fe40000011613 */
[----:B------:R-:W-:Y:S02]  /*1180*/  SHF.R.U32.HI R27, RZ, 0x1a, R40 ;  /* 0x0000001aff1b7819 */ /* 0x000fe40000011628 */
[----:B------:R-:W-:-:S02]  /*1190*/  LEA.HI.X R54, R54, UR7, R19, 0x2, P1 ;  /* 0x0000000736367c11 */ /* 0x000fc400088f1413 */
[----:B------:R-:W-:Y:S02]  /*11a0*/  IADD3 R50, P3, P4, R46, R50, R51 ;  /* 0x000000322e327210 */ /* 0x000fe40007c7e033 */
[----:B------:R-:W-:Y:S02]  /*11b0*/  LOP3.LUT R25, R25, 0x20, RZ, 0xc0, !PT ;  /* 0x0000002019197812 */ /* 0x000fe400078ec0ff */
[----:B------:R-:W-:Y:S02]  /*11c0*/  LOP3.LUT R27, R27, 0x20, RZ, 0xc0, !PT ;  /* 0x000000201b1b7812 */ /* 0x000fe400078ec0ff */
[----:B------:R-:W-:Y:S02]  /*11d0*/  LEA R26, P1, R17, UR6, 0x2 ;  /* 0x00000006111a7c11 */ /* 0x000fe4000f8210ff */
[C---:B------:R-:W-:Y:S02]  /*11e0*/  IADD3.X R19, R39.reuse, R22, RZ, P6, P5 ;  /* 0x0000001627137210 */ /* 0x040fe400037ea4ff */
[----:B------:R-:W-:-:S02]  /*11f0*/  IADD3.X R51, R39, R52, RZ, P3, P4 ;  /* 0x0000003427337210 */ /* 0x000fc40001fe84ff */
[C---:B------:R-:W-:Y:S02]  /*1200*/  IADD3 R24, P5, P6, R46.reuse, R24, R25 ;  /* 0x000000182e187210 */ /* 0x040fe40007ebe019 */
[----:B------:R-:W-:Y:S02]  /*1210*/  IADD3 R26, P3, P4, R46, R26, R27 ;  /* 0x0000001a2e1a7210 */ /* 0x000fe40007c7e01b */
[----:B0-----:R-:W-:Y:S02]  /*1220*/  CS2R R20, SRZ ;  /* 0x0000000000147805 */ /* 0x001fe4000001ff00 */
[----:B------:R-:W-:Y:S02]  /*1230*/  LEA.HI.X R46, R17, UR7, R40, 0x2, P1 ;  /* 0x00000007112e7c11 */ /* 0x000fe400088f1428 */
[----:B------:R-:W-:Y:S02]  /*1240*/  CS2R R22, SRZ ;  /* 0x0000000000167805 */ /* 0x000fe4000001ff00 */
[C---:B------:R-:W-:Y:S01]  /*1250*/  IADD3.X R25, R39.reuse, R54, RZ, P5, P6 ;  /* 0x0000003627197210 */ /* 0x040fe20002fec4ff */
[C---:B------:R-:W-:Y:S01]  /*1260*/  IMAD.WIDE R52, R36.reuse, 0x4, R18 ;  /* 0x0000000424347825 */ /* 0x040fe200078e0212 */
[----:B------:R-:W-:Y:S01]  /*1270*/  IADD3.X R27, R39, R46, RZ, P3, P4 ;  /* 0x0000002e271b7210 */ /* 0x000fe20001fe84ff */
[----:B------:R-:W-:Y:S01]  /*1280*/  ULDC.64 UR6, c[0x0][0x268] ;  /* 0x00009a0000067ab9 */ /* 0x000fe20000000a00 */
[----:B------:R0:W3:Y:S01]  /*1290*/  @!P0 LDG.E.EL.128 R20, desc[UR4][R48.64] ;  /* 0x0000000430148981 */ /* 0x0000e2000c2e1d00 */
[----:B------:R-:W-:-:S04]  /*12a0*/  IMAD.WIDE R18, R36, 0x4, R50 ;  /* 0x0000000424127825 */ /* 0x000fc800078e0232 */
[----:B------:R-:W-:-:S04]  /*12b0*/  IMAD.WIDE R50, R30, 0x4, R52 ;  /* 0x000000041e327825 */ /* 0x000fc800078e0234 */
[----:B0-----:R-:W-:Y:S01]  /*12c0*/  IMAD.WIDE R48, R36, 0x4, R24 ;  /* 0x0000000424307825 */ /* 0x001fe200078e0218 */
[----:B------:R-:W-:Y:S01]  /*12d0*/  LOP3.LUT R17, R2, 0xffffff00, RZ, 0xc0, !PT ;  /* 0xffffff0002117812 */ /* 0x000fe200078ec0ff */
[----:B------:R-:W5:Y:S02]  /*12e0*/  @!P0 LDG.E.EL R37, desc[UR4][R50.64] ;  /* 0x0000000432258981 */ /* 0x000f64000c2e1900 */
[----:B------:R-:W-:Y:S02]  /*12f0*/  IMAD.WIDE R24, R36, 0x4, R26 ;  /* 0x0000000424187825 */ /* 0x000fe400078e021a */
[----:B------:R-:W0:Y:S02]  /*1300*/  LDC.64 R26, c[0x0][0x218] ;  /* 0x00008600ff1a7b82 */ /* 0x000e240000000a00 */
[----:B------:R-:W-:-:S04]  /*1310*/  IMAD.WIDE R52, R30, 0x4, R48 ;  /* 0x000000041e347825 */ /* 0x000fc800078e0230 */
[C---:B------:R-:W-:Y:S02]  /*1320*/  IMAD.WIDE R48, R30.reuse, 0x4, R24 ;  /* 0x000000041e307825 */ /* 0x040fe400078e0218 */
[----:B------:R-:W1:Y:S02]  /*1330*/  LDC.64 R24, c[0x0][0x248] ;  /* 0x00009200ff187b82 */ /* 0x000e640000000a00 */
[----:B------:R-:W-:Y:S02]  /*1340*/  IMAD.MOV.U32 R40, RZ, RZ, RZ ;  /* 0x000000ffff287224 */ /* 0x000fe400078e00ff */
[----:B------:R-:W-:-:S04]  /*1350*/  IMAD.WIDE R18, R30, 0x4, R18 ;  /* 0x000000041e127825 */ /* 0x000fc800078e0212 */
[----:B------:R-:W-:Y:S01]  /*1360*/  IMAD.IADD R2, R41, 0x1, -R17 ;  /* 0x0000000129027824 */ /* 0x000fe200078e0a11 */
[----:B----4-:R-:W-:Y:S01]  /*1370*/  SEL R17, R16, RZ, !P2 ;  /* 0x000000ff10117207 */ /* 0x010fe20005000000 */
[----:B------:R4:W5:Y:S01]  /*1380*/  @!P0 LDG.E.EL R40, desc[UR4][R18.64] ;  /* 0x0000000412288981 */ /* 0x000962000c2e1900 */
[----:B------:R-:W-:Y:S01]  /*1390*/  IMAD.MOV.U32 R36, RZ, RZ, RZ ;  /* 0x000000ffff247224 */ /* 0x000fe200078e00ff */
[----:B------:R-:W-:Y:S02]  /*13a0*/  FSETP.GEU.AND P1, PT, R29, RZ, PT ;  /* 0x000000ff1d00720b */ /* 0x000fe40003f2e000 */
[----:B------:R-:W-:Y:S01]  /*13b0*/  FSETP.GEU.AND P3, PT, R17, RZ, PT ;  /* 0x000000ff1100720b */ /* 0x000fe20003f6e000 */
[----:B------:R-:W-:Y:S02]  /*13c0*/  IMAD.MOV.U32 R39, RZ, RZ, RZ ;  /* 0x000000ffff277224 */ /* 0x000fe400078e00ff */
[----:B----4-:R-:W-:Y:S01]  /*13d0*/  IMAD R18, R7, 0x6000, R2 ;  /* 0x0000600007127824 */ /* 0x010fe200078e0202 */
[----:B------:R-:W-:Y:S01]  /*13e0*/  FSEL R30, R29, RZ, P1 ;  /* 0x000000ff1d1e7208 */ /* 0x000fe20000800000 */
[----:B------:R0:W4:Y:S02]  /*13f0*/  @!P0 LDG.E.EL R36, desc[UR4][R52.64] ;  /* 0x0000000434248981 */ /* 0x000124000c2e1900 */
[----:B------:R-:W-:Y:S01]  /*1400*/  IMAD R33, R33, 0x100, R18 ;  /* 0x0000010021217824 */ /* 0x000fe200078e0212 */
[----:B------:R-:W-:-:S02]  /*1410*/  FSEL R29, R17, RZ, P3 ;  /* 0x000000ff111d7208 */ /* 0x000fc40001800000 */
[----:B------:R-:W-:Y:S02]  /*1420*/  CS2R R16, SRZ ;  /* 0x0000000000107805 */ /* 0x000fe4000001ff00 */
[----:B------:R-:W-:Y:S01]  /*1430*/  CS2R R18, SRZ ;  /* 0x0000000000127805 */ /* 0x000fe2000001ff00 */
[----:B------:R0:W4:Y:S02]  /*1440*/  @!P0 LDG.E.EL R39, desc[UR4][R48.64] ;  /* 0x0000000430278981 */ /* 0x000124000c2e1900 */
[----:B0-----:R-:W-:-:S04]  /*1450*/  IMAD.WIDE R52, R33, 0x4, R26 ;  /* 0x0000000421347825 */ /* 0x001fc800078e021a */
[----:B-1----:R-:W-:Y:S01]  /*1460*/  IMAD.WIDE R50, R42, 0x4, R24 ;  /* 0x000000042a327825 */ /* 0x002fe200078e0218 */
[----:B------:R0:W4:Y:S03]  /*1470*/  @!P2 LDG.E.128 R16, desc[UR4][R52.64] ;  /* 0x000000043410a981 */ /* 0x000126000c1e1d00 */
[----:B------:R-:W-:Y:S01]  /*1480*/  IMAD.MOV.U32 R49, RZ, RZ, RZ ;  /* 0x000000ffff317224 */ /* 0x000fe200078e00ff */
[----:B------:R-:W-:Y:S01]  /*1490*/  SEL R12, R12, RZ, !P2 ;  /* 0x000000ff0c0c7207 */ /* 0x000fe20005000000 */
[----:B------:R-:W-:-:S04]  /*14a0*/  FADD R29, -R30, R29 ;  /* 0x0000001d1e1d7221 */ /* 0x000fc80000000100 */
[----:B------:R-:W4:Y:S01]  /*14b0*/  @!P2 LDG.E.EL R49, desc[UR4][R50.64] ;  /* 0x000000043231a981 */ /* 0x000f22000c2e1900 */
[----:B------:R-:W-:Y:S01]  /*14c0*/  FFMA R48, R29, R12, R30 ;  /* 0x0000000c1d307223 */ /* 0x000fe2000000001e */
[----:B------:R-:W-:-:S06]  /*14d0*/  IMAD.MOV.U32 R30, RZ, RZ, RZ ;  /* 0x000000ffff1e7224 */ /* 0x000fcc00078e00ff */
[----:B------:R-:W4:Y:S01]  /*14e0*/  @!P2 LDG.E.EL R30, desc[UR4][R50.64] ;  /* 0x00000004321ea981 */ /* 0x000f22000c2e1900 */
[----:B------:R-:W-:-:S06]  /*14f0*/  IMAD.MOV.U32 R29, RZ, RZ, RZ ;  /* 0x000000ffff1d7224 */ /* 0x000fcc00078e00ff */
[----:B------:R-:W4:Y:S01]  /*1500*/  @!P2 LDG.E.EL R29, desc[UR4][R50.64] ;  /* 0x00000004321da981 */ /* 0x000f22000c2e1900 */
[----:B------:R-:W-:Y:S02]  /*1510*/  SEL R28, R28, RZ, !P2 ;  /* 0x000000ff1c1c7207 */ /* 0x000fe40005000000 */
[----:B------:R-:W-:Y:S02]  /*1520*/  SEL R12, R43, RZ, !P2 ;  /* 0x000000ff2b0c7207 */ /* 0x000fe40005000000 */
[----:B------:R-:W-:Y:S02]  /*1530*/  FSETP.GEU.AND P1, PT, R28, RZ, PT ;  /* 0x000000ff1c00720b */ /* 0x000fe40003f2e000 */
[----:B------:R-:W-:Y:S02]  /*1540*/  FSETP.GEU.AND P3, PT, R12, RZ, PT ;  /* 0x000000ff0c00720b */ /* 0x000fe40003f6e000 */
[----:B------:R-:W-:Y:S02]  /*1550*/  FSEL R43, R28, RZ, P1 ;  /* 0x000000ff1c2b7208 */ /* 0x000fe40000800000 */
[----:B------:R-:W-:-:S02]  /*1560*/  FSEL R12, R12, RZ, P3 ;  /* 0x000000ff0c0c7208 */ /* 0x000fc40001800000 */
[----:B------:R-:W-:Y:S02]  /*1570*/  SEL R13, R13, RZ, !P2 ;  /* 0x000000ff0d0d7207 */ /* 0x000fe40005000000 */
[----:B------:R-:W-:Y:S01]  /*1580*/  SEL R35, R35, RZ, !P2 ;  /* 0x000000ff23237207 */ /* 0x000fe20005000000 */
[----:B------:R-:W-:Y:S01]  /*1590*/  FADD R12, -R43, R12 ;  /* 0x0000000c2b0c7221 */ /* 0x000fe20000000100 */
[----:B------:R-:W-:Y:S02]  /*15a0*/  SEL R44, R44, RZ, !P2 ;  /* 0x000000ff2c2c7207 */ /* 0x000fe40005000000 */
[----:B------:R-:W-:Y:S01]  /*15b0*/  SEL R31, R31, RZ, !P2 ;  /* 0x000000ff1f1f7207 */ /* 0x000fe20005000000 */
[----:B------:R-:W-:Y:S01]  /*15c0*/  FFMA R43, R12, R13, R43 ;  /* 0x0000000d0c2b7223 */ /* 0x000fe2000000002b */
[----:B------:R-:W-:Y:S02]  /*15d0*/  SEL R34, R34, RZ, !P2 ;  /* 0x000000ff22227207 */ /* 0x000fe40005000000 */
[----:B------:R-:W-:-:S02]  /*15e0*/  FSETP.GEU.AND P6, PT, R35, RZ, PT ;  /* 0x000000ff2300720b */ /* 0x000fc40003fce000 */
[----:B------:R-:W-:Y:S02]  /*15f0*/  FSETP.GEU.AND P3, PT, R44, RZ, PT ;  /* 0x000000ff2c00720b */ /* 0x000fe40003f6e000 */
[----:B------:R-:W-:Y:S02]  /*1600*/  SEL R13, R10, RZ, !P0 ;  /* 0x000000ff0a0d7207 */ /* 0x000fe40004000000 */
[----:B------:R-:W-:Y:S01]  /*1610*/  FSETP.GEU.AND P5, PT, R31, RZ, PT ;  /* 0x000000ff1f00720b */ /* 0x000fe20003fae000 */
[----:B0-----:R-:W-:Y:S01]  /*1620*/  IMAD R53, R9, 0x6000, R2 ;  /* 0x0000600009357824 */ /* 0x001fe200078e0202 */
[----:B------:R-:W-:Y:S02]  /*1630*/  FSETP.GEU.AND P4, PT, R34, RZ, PT ;  /* 0x000000ff2200720b */ /* 0x000fe40003f8e000 */
[----:B------:R-:W-:Y:S02]  /*1640*/  FSEL R35, R35, RZ, P6 ;  /* 0x000000ff23237208 */ /* 0x000fe40003000000 */
[----:B------:R-:W-:-:S02]  /*1650*/  FSEL R12, R44, RZ, P3 ;  /* 0x000000ff2c0c7208 */ /* 0x000fc40001800000 */
[----:B------:R-:W-:Y:S02]  /*1660*/  FSETP.GEU.AND P1, PT, R13, RZ, PT ;  /* 0x000000ff0d00720b */ /* 0x000fe40003f2e000 */
[----:B------:R-:W-:Y:S02]  /*1670*/  FSEL R31, R31, RZ, P5 ;  /* 0x000000ff1f1f7208 */ /* 0x000fe40002800000 */
[----:B------:R-:W-:Y:S01]  /*1680*/  SEL R8, R8, RZ, !P0 ;  /* 0x000000ff08087207 */ /* 0x000fe20004000000 */
[----:B------:R-:W-:Y:S01]  /*1690*/  IMAD R53, R32, 0x100, R53 ;  /* 0x0000010020357824 */ /* 0x000fe200078e0235 */
[----:B------:R-:W-:Y:S01]  /*16a0*/  FSEL R10, R34, RZ, P4 ;  /* 0x000000ff220a7208 */ /* 0x000fe20002000000 */
[----:B------:R-:W-:Y:S01]  /*16b0*/  FADD R12, -R35, R12 ;  /* 0x0000000c230c7221 */ /* 0x000fe20000000100 */
[----:B------:R-:W-:Y:S02]  /*16c0*/  SEL R15, R15, RZ, !P2 ;  /* 0x000000ff0f0f7207 */ /* 0x000fe40005000000 */
[----:B------:R-:W-:-:S02]  /*16d0*/  FSEL R34, R13, RZ, P1 ;  /* 0x000000ff0d227208 */ /* 0x000fc40000800000 */
[----:B------:R-:W-:Y:S01]  /*16e0*/  FSETP.GEU.AND P1, PT, R8, RZ, PT ;  /* 0x000000ff0800720b */ /* 0x000fe20003f2e000 */
[----:B------:R-:W-:Y:S01]  /*16f0*/  FFMA R32, R12, R15, R35 ;  /* 0x0000000f0c207223 */ /* 0x000fe20000000023 */
[----:B------:R-:W-:Y:S01]  /*1700*/  IMAD.WIDE R52, R53, 0x4, R26 ;  /* 0x0000000435347825 */ /* 0x000fe200078e021a */
[----:B------:R-:W-:Y:S01]  /*1710*/  SEL R14, R14, RZ, !P2 ;  /* 0x000000ff0e0e7207 */ /* 0x000fe20005000000 */
[----:B------:R-:W0:Y:S01]  /*1720*/  LDC.64 R26, c[0x0][0x258] ;  /* 0x00009600ff1a7b82 */ /* 0x000e220000000a00 */
[----:B------:R-:W-:Y:S01]  /*1730*/  FSEL R35, R8, RZ, P1 ;  /* 0x000000ff08237208 */ /* 0x000fe20000800000 */
[----:B------:R-:W-:Y:S01]  /*1740*/  FADD R10, -R31, R10 ;  /* 0x0000000a1f0a7221 */ /* 0x000fe20000000100 */
[----:B------:R-:W-:Y:S01]  /*1750*/  IMAD.MOV.U32 R33, RZ, RZ, RZ ;  /* 0x000000ffff217224 */ /* 0x000fe200078e00ff */
[----:B------:R-:W-:Y:S02]  /*1760*/  SEL R11, R11, RZ, !P0 ;  /* 0x000000ff0b0b7207 */ /* 0x000fe40004000000 */
[----:B------:R-:W-:Y:S01]  /*1770*/  FFMA R28, R10, R14, R31 ;  /* 0x0000000e0a1c7223 */ /* 0x000fe2000000001f */
[----:B------:R-:W-:-:S02]  /*1780*/  CS2R R14, SRZ ;  /* 0x00000000000e7805 */ /* 0x000fc4000001ff00 */
[C---:B------:R-:W-:Y:S01]  /*1790*/  FSETP.GEU.AND P3, PT, R11.reuse, RZ, PT ;  /* 0x000000ff0b00720b */ /* 0x040fe20003f6e000 */
[----:B------:R1:W4:Y:S03]  /*17a0*/  @!P2 LDG.E.EL R33, desc[UR4][R50.64] ;  /* 0x000000043221a981 */ /* 0x000326000c2e1900 */
[----:B------:R-:W-:Y:S01]  /*17b0*/  FSEL R11, R11, RZ, P3 ;  /* 0x000000ff0b0b7208 */ /* 0x000fe20001800000 */
[----:B------:R-:W-:Y:S01]  /*17c0*/  IMAD.WIDE R24, R6, 0x4, R24 ;  /* 0x0000000406187825 */ /* 0x000fe200078e0218 */
[----:B-1----:R-:W-:-:S06]  /*17d0*/  CS2R R50, SRZ ;  /* 0x0000000000327805 */ /* 0x002fcc000001ff00 */
[----:B------:R-:W4:Y:S01]  /*17e0*/  @!P0 LDG.E.EL R50, desc[UR4][R24.64] ;  /* 0x0000000418328981 */ /* 0x000f22000c2e1900 */
[----:B0-----:R-:W-:-:S03]  /*17f0*/  IMAD.WIDE R56, R6, 0x8, R26 ;  /* 0x0000000806387825 */ /* 0x001fc600078e021a */
[----:B------:R-:W4:Y:S01]  /*1800*/  @!P0 LDG.E.EL R51, desc[UR4][R24.64] ;  /* 0x0000000418338981 */ /* 0x000f22000c2e1900 */
[----:B--2---:R-:W-:-:S04]  /*1810*/  SEL R47, R47, RZ, !P0 ;  /* 0x000000ff2f2f7207 */ /* 0x004fc80004000000 */
[----:B------:R-:W-:-:S04]  /*1820*/  FSETP.GEU.AND P5, PT, R47, RZ, PT ;  /* 0x000000ff2f00720b */ /* 0x000fc80003fae000 */
[----:B------:R-:W-:-:S05]  /*1830*/  FSEL R13, R47, RZ, P5 ;  /* 0x000000ff2f0d7208 */ /* 0x000fca0002800000 */
[----:B------:R-:W-:Y:S01]  /*1840*/  FADD R13, -R34, R13 ;  /* 0x0000000d220d7221 */ /* 0x000fe20000000100 */
[----:B------:R-:W-:-:S06]  /*1850*/  IMAD.MOV.U32 R47, RZ, RZ, RZ ;  /* 0x000000ffff2f7224 */ /* 0x000fcc00078e00ff */
[----:B------:R-:W2:Y:S01]  /*1860*/  @!P0 LDG.E.EL R47, desc[UR4][R24.64] ;  /* 0x00000004182f8981 */ /* 0x000ea2000c2e1900 */
[----:B---3--:R-:W-:Y:S02]  /*1870*/  SEL R20, R20, RZ, !P0 ;  /* 0x000000ff14147207 */ /* 0x008fe40004000000 */
[----:B-----5:R-:W-:-:S04]  /*1880*/  SEL R37, R37, RZ, !P0 ;  /* 0x000000ff25257207 */ /* 0x020fc80004000000 */
[----:B------:R-:W-:-:S04]  /*1890*/  FSETP.GEU.AND P4, PT, R37, RZ, PT ;  /* 0x000000ff2500720b */ /* 0x000fc80003f8e000 */
[----:B------:R-:W-:Y:S01]  /*18a0*/  FSEL R8, R37, RZ, P4 ;  /* 0x000000ff25087208 */ /* 0x000fe20002000000 */
[----:B------:R-:W-:Y:S01]  /*18b0*/  FFMA R34, R13, R20, R34 ;  /* 0x000000140d227223 */ /* 0x000fe20000000022 */
[----:B------:R-:W-:Y:S02]  /*18c0*/  SEL R21, R21, RZ, !P0 ;  /* 0x000000ff15157207 */ /* 0x000fe40004000000 */
[----:B------:R-:W-:Y:S01]  /*18d0*/  CS2R R12, SRZ ;  /* 0x00000000000c7805 */ /* 0x000fe2000001ff00 */
[----:B------:R-:W-:Y:S01]  /*18e0*/  FADD R8, -R35, R8 ;  /* 0x0000000823087221 */ /* 0x000fe20000000100 */
[----:B------:R-:W-:-:S04]  /*18f0*/  SEL R40, R40, RZ, !P0 ;  /* 0x000000ff28287207 */ /* 0x000fc80004000000 */
[----:B------:R0:W3:Y:S01]  /*1900*/  @!P0 LDG.E.128 R12, desc[UR4][R52.64] ;  /* 0x00000004340c8981 */ /* 0x0000e2000c1e1d00 */
[----:B------:R-:W-:Y:S01]  /*1910*/  FSETP.GEU.AND P5, PT, R40, RZ, PT ;  /* 0x000000ff2800720b */ /* 0x000fe20003fae000 */
[----:B------:R-:W-:-:S03]  /*1920*/  FFMA R35, R8, R21, R35 ;  /* 0x0000001508237223 */ /* 0x000fc60000000023 */
[----:B------:R-:W-:Y:S01]  /*1930*/  FSEL R10, R40, RZ, P5 ;  /* 0x000000ff280a7208 */ /* 0x000fe20002800000 */
[----:B------:R-:W-:Y:S01]  /*1940*/  VIADD R40, R4, 0xffffff70 ;  /* 0xffffff7004287836 */ /* 0x000fe20000000000 */
[----:B0-----:R-:W0:Y:S01]  /*1950*/  LDC.64 R52, c[0x0][0x260] ;  /* 0x00009800ff347b82 */ /* 0x001e220000000a00 */
[----:B----4-:R-:W-:-:S03]  /*1960*/  SEL R36, R36, RZ, !P0 ;  /* 0x000000ff24247207 */ /* 0x010fc60004000000 */
[----:B------:R-:W-:Y:S02]  /*1970*/  ISETP.GE.U32.AND P6, PT, R40, 0xc0, PT ;  /* 0x000000c02800780c */ /* 0x000fe40003fc6070 */
[----:B------:R-:W-:Y:S02]  /*1980*/  SEL R39, R39, RZ, !P0 ;  /* 0x000000ff27277207 */ /* 0x000fe40004000000 */
[----:B------:R-:W-:Y:S02]  /*1990*/  FSETP.GEU.AND P1, PT, R36, RZ, PT ;  /* 0x000000ff2400720b */ /* 0x000fe40003f2e000 */
[----:B------:R-:W-:Y:S02]  /*19a0*/  SEL R8, R17, RZ, !P2 ;  /* 0x000000ff11087207 */ /* 0x000fe40005000000 */
[----:B------:R-:W-:-:S03]  /*19b0*/  FSETP.GEU.AND P3, PT, R39, RZ, PT ;  /* 0x000000ff2700720b */ /* 0x000fc60003f6e000 */
[----:B------:R-:W-:Y:S01]  /*19c0*/  FADD R43, -R8, R43 ;  /* 0x0000002b082b7221 */ /* 0x000fe20000000100 */
[----:B------:R-:W-:Y:S02]  /*19d0*/  SEL R22, R22, RZ, !P0 ;  /* 0x000000ff16167207 */ /* 0x000fe40004000000 */
[----:B------:R-:W-:Y:S01]  /*19e0*/  SEL R49, R49, RZ, !P2 ;  /* 0x000000ff31317207 */ /* 0x000fe20005000000 */
[----:B------:R-:W-:Y:S01]  /*19f0*/  FADD R10, -R11, R10 ;  /* 0x0000000a0b0a7221 */ /* 0x000fe20000000100 */
[----:B------:R-:W-:Y:S02]  /*1a00*/  FSEL R46, R36, RZ, P1 ;  /* 0x000000ff242e7208 */ /* 0x000fe40000800000 */
[----:B------:R-:W-:Y:S01]  /*1a10*/  FSEL R39, R39, RZ, P3 ;  /* 0x000000ff27277208 */ /* 0x000fe20001800000 */
[----:B------:R-:W-:Y:S01]  /*1a20*/  FFMA R8, R43, R49, R8 ;  /* 0x000000312b087223 */ /* 0x000fe20000000008 */
[----:B------:R-:W-:Y:S02]  /*1a30*/  VIADD R43, R0, 0xffffff70 ;  /* 0xffffff70002b7836 */ /* 0x000fe40000000000 */
[----:B------:R-:W-:Y:S01]  /*1a40*/  FFMA R44, R10, R22, R11 ;  /* 0x000000160a2c7223 */ /* 0x000fe2000000000b */
[----:B------:R-:W-:-:S02]  /*1a50*/  CS2R R36, SRZ ;  /* 0x0000000000247805 */ /* 0x000fc4000001ff00 */
[----:B------:R-:W-:Y:S01]  /*1a60*/  SEL R21, R16, RZ, !P2 ;  /* 0x000000ff10157207 */ /* 0x000fe20005000000 */
[----:B------:R-:W-:Y:S01]  /*1a70*/  IMAD.WIDE R10, R42, 0x8, R26 ;  /* 0x000000082a0a7825 */ /* 0x000fe200078e021a */
[----:B------:R-:W-:-:S03]  /*1a80*/  SEL R23, R23, RZ, !P0 ;  /* 0x000000ff17177207 */ /* 0x000fc60004000000 */
[----:B------:R-:W-:Y:S01]  /*1a90*/  FADD R39, -R46, R39 ;  /* 0x000000272e277221 */ /* 0x000fe20000000100 */
[----:B------:R-:W-:Y:S01]  /*1aa0*/  ISETP.GE.U32.AND P1, PT, R43, 0xc0, PT ;  /* 0x000000c02b00780c */ /* 0x000fe20003f26070 */
[----:B------:R-:W-:Y:S01]  /*1ab0*/  FADD R48, -R21, R48 ;  /* 0x0000003015307221 */ /* 0x000fe20000000100 */
[----:B------:R-:W-:Y:S01]  /*1ac0*/  SEL R30, R30, RZ, !P2 ;  /* 0x000000ff1e1e7207 */ /* 0x000fe20005000000 */
[----:B------:R1:W4:Y:S01]  /*1ad0*/  @!P6 LDG.E.EL.64 R36, desc[UR4][R10.64] ;  /* 0x000000040a24e981 */ /* 0x000322000c2e1b00 */
[----:B------:R-:W-:Y:S01]  /*1ae0*/  FFMA R46, R39, R23, R46 ;  /* 0x00000017272e7223 */ /* 0x000fe2000000002e */
[----:B------:R-:W-:Y:S01]  /*1af0*/  IMAD.MOV.U32 R39, RZ, RZ, RZ ;  /* 0x000000ffff277224 */ /* 0x000fe200078e00ff */
[----:B------:R-:W-:Y:S01]  /*1b00*/  CS2R R22, SRZ ;  /* 0x0000000000167805 */ /* 0x000fe2000001ff00 */
[----:B0-----:R-:W-:-:S04]  /*1b10*/  IMAD.WIDE R54, R38, 0x8, R52 ;  /* 0x0000000826367825 */ /* 0x001fc800078e0234 */
[----:B------:R0:W5:Y:S01]  /*1b20*/  @!P0 LDG.E.EL R39, desc[UR4][R24.64] ;  /* 0x0000000418278981 */ /* 0x000162000c2e1900 */
[----:B-1----:R-:W-:Y:S01]  /*1b30*/  FFMA R10, R48, R30, R21 ;  /* 0x0000001e300a7223 */ /* 0x002fe20000000015 */
[----:B------:R-:W-:Y:S02]  /*1b40*/  CS2R R48, SRZ ;  /* 0x0000000000307805 */ /* 0x000fe4000001ff00 */
[----:B------:R-:W-:Y:S02]  /*1b50*/  CS2R R20, SRZ ;  /* 0x0000000000147805 */ /* 0x000fe4000001ff00 */
[----:B------:R-:W-:Y:S02]  /*1b60*/  SEL R11, R18, RZ, !P2 ;  /* 0x000000ff120b7207 */ /* 0x000fe40005000000 */
[----:B------:R-:W5:Y:S01]  /*1b70*/  @!P1 LDG.E.EL.64 R48, desc[UR4][R56.64] ;  /* 0x0000000438309981 */ /* 0x000f62000c2e1b00 */
[----:B------:R-:W-:Y:S02]  /*1b80*/  SEL R29, R29, RZ, !P2 ;  /* 0x000000ff1d1d7207 */ /* 0x000fe40005000000 */
[----:B------:R-:W-:Y:S01]  /*1b90*/  FADD R28, -R11, R28 ;  /* 0x0000001c0b1c7221 */ /* 0x000fe20000000100 */
[----:B------:R-:W5:Y:S01]  /*1ba0*/  @!P6 LDG.E.EL.128 R20, desc[UR4][R54.64] ;  /* 0x000000043614e981 */ /* 0x000f62000c2e1d00 */
[----:B0-----:R-:W-:-:S02]  /*1bb0*/  CS2R R24, SRZ ;  /* 0x0000000000187805 */ /* 0x001fc4000001ff00 */
[----:B------:R-:W-:Y:S01]  /*1bc0*/  CS2R R26, SRZ ;  /* 0x00000000001a7805 */ /* 0x000fe2000001ff00 */
[----:B------:R-:W-:Y:S01]  /*1bd0*/  FFMA R11, R28, R29, R11 ;  /* 0x0000001d1c0b7223 */ /* 0x000fe2000000000b */
[----:B------:R-:W-:Y:S02]  /*1be0*/  CS2R R28, SRZ ;  /* 0x00000000001c7805 */ /* 0x000fe4000001ff00 */
[----:B------:R-:W-:Y:S01]  /*1bf0*/  CS2R R30, SRZ ;  /* 0x00000000001e7805 */ /* 0x000fe2000001ff00 */
[----:B------:R-:W-:Y:S01]  /*1c00*/  IMAD.WIDE R16, R5, 0x8, R52 ;  /* 0x0000000805107825 */ /* 0x000fe200078e0234 */
[----:B------:R-:W5:Y:S04]  /*1c10*/  @!P1 LDG.E.EL.128 R24, desc[UR4][R54.64] ;  /* 0x0000000436189981 */ /* 0x000f68000c2e1d00 */
[----:B------:R-:W5:Y:S01]  /*1c20*/  @!P6 LDG.E.EL.128 R28, desc[UR4][R16.64] ;  /* 0x00000004101ce981 */ /* 0x000f62000c2e1d00 */
[----:B------:R-:W-:-:S05]  /*1c30*/  SEL R19, R19, RZ, !P2 ;  /* 0x000000ff13137207 */ /* 0x000fca0005000000 */
[----:B------:R-:W-:Y:S01]  /*1c40*/  FADD R32, -R19, R32 ;  /* 0x0000002013207221 */ /* 0x000fe20000000100 */
[----:B------:R-:W-:-:S05]  /*1c50*/  SEL R18, R33, RZ, !P2 ;  /* 0x000000ff21127207 */ /* 0x000fca0005000000 */
[----:B------:R-:W-:Y:S01]  /*1c60*/  FFMA R32, R32, R18, R19 ;  /* 0x0000001220207223 */ /* 0x000fe20000000013 */
[----:B------:R-:W-:Y:S02]  /*1c70*/  SEL R50, R50, RZ, !P0 ;  /* 0x000000ff32327207 */ /* 0x000fe40004000000 */
[----:B------:R-:W-:Y:S02]  /*1c80*/  SEL R51, R51, RZ, !P0 ;  /* 0x000000ff33337207 */ /* 0x000fe40004000000 */
[----:B--2---:R-:W-:Y:S02]  /*1c90*/  SEL R47, R47, RZ, !P0 ;  /* 0x000000ff2f2f7207 */ /* 0x004fe40004000000 */
[----:B---3--:R-:W-:Y:S02]  /*1ca0*/  SEL R19, R12, RZ, !P0 ;  /* 0x000000ff0c137207 */ /* 0x008fe40004000000 */
[----:B------:R-:W-:-:S05]  /*1cb0*/  SEL R12, R13, RZ, !P0 ;  /* 0x000000ff0d0c7207 */ /* 0x000fca0004000000 */
[----:B------:R-:W-:-:S04]  /*1cc0*/  FADD R35, -R12, R35 ;  /* 0x000000230c237221 */ /* 0x000fc80000000100 */
[----:B------:R-:W-:Y:S01]  /*1cd0*/  FFMA R35, R35, R50, R12 ;  /* 0x0000003223237223 */ /* 0x000fe2000000000c */
[----:B------:R-:W-:Y:S01]  /*1ce0*/  FADD R34, -R19, R34 ;  /* 0x0000002213227221 */ /* 0x000fe20000000100 */
[----:B------:R-:W-:-:S03]  /*1cf0*/  SEL R15, R15, RZ, !P0 ;  /* 0x000000ff0f0f7207 */ /* 0x000fc60004000000 */
[----:B------:R-:W-:Y:S02]  /*1d00*/  FFMA R34, R34, R47, R19 ;  /* 0x0000002f22227223 */ /* 0x000fe40000000013 */
[----:B------:R-:W-:Y:S01]  /*1d10*/  FADD R46, -R15, R46 ;  /* 0x0000002e0f2e7221 */ /* 0x000fe20000000100 */
[----:B----4-:R-:W-:Y:S02]  /*1d20*/  SEL R12, R37, RZ, !P6 ;  /* 0x000000ff250c7207 */ /* 0x010fe40007000000 */
[----:B------:R-:W-:Y:S02]  /*1d30*/  SEL R37, R14, RZ, !P0 ;  /* 0x000000ff0e257207 */ /* 0x000fe40004000000 */
[----:B------:R-:W-:Y:S02]  /*1d40*/  SHF.R.U32.HI R13, RZ, 0x1d, R12 ;  /* 0x0000001dff0d7819 */ /* 0x000fe4000001160c */
[----:B------:R-:W-:Y:S01]  /*1d50*/  SEL R18, R36, RZ, !P6 ;  /* 0x000000ff24127207 */ /* 0x000fe20007000000 */
[----:B------:R-:W-:Y:S01]  /*1d60*/  FADD R44, -R37, R44 ;  /* 0x0000002c252c7221 */ /* 0x000fe20000000100 */
[----:B-----5:R-:W-:-:S02]  /*1d70*/  SEL R14, R39, RZ, !P0 ;  /* 0x000000ff270e7207 */ /* 0x020fc40004000000 */
[----:B------:R-:W-:Y:S01]  /*1d80*/  LOP3.LUT R13, R13, 0x4, RZ, 0xc0, !PT ;  /* 0x000000040d0d7812 */ /* 0x000fe200078ec0ff */
[----:B------:R-:W-:Y:S02]  /*1d90*/  FFMA R36, R46, R51, R15 ;  /* 0x000000332e247223 */ /* 0x000fe4000000000f */
[----:B------:R-:W-:Y:S01]  /*1da0*/  FFMA R37, R44, R14, R37 ;  /* 0x0000000e2c257223 */ /* 0x000fe20000000025 */
[----:B------:R-:W-:Y:S02]  /*1db0*/  IADD3 R13, P3, R13, R18, RZ ;  /* 0x000000120d0d7210 */ /* 0x000fe40007f7e0ff */
[----:B------:R-:W-:Y:S02]  /*1dc0*/  SEL R19, R49, RZ, !P1 ;  /* 0x000000ff31137207 */ /* 0x000fe40004800000 */
[----:B------:R-:W-:Y:S02]  /*1dd0*/  SEL R50, R22, RZ, !P6 ;  /* 0x000000ff16327207 */ /* 0x000fe40007000000 */
[----:B------:R-:W-:Y:S01]  /*1de0*/  SHF.R.U32.HI R44, RZ, 0x1d, R19 ;  /* 0x0000001dff2c7819 */ /* 0x000fe20000011613 */
[----:B------:R-:W-:Y:S01]  /*1df0*/  IMAD.X R12, RZ, RZ, R12, P3 ;  /* 0x000000ffff0c7224 */ /* 0x000fe200018e060c */
[----:B------:R-:W-:-:S02]  /*1e00*/  SEL R15, R21, RZ, !P6 ;  /* 0x000000ff150f7207 */ /* 0x000fc40007000000 */
[----:B------:R-:W-:Y:S02]  /*1e10*/  SEL R23, R23, RZ, !P6 ;  /* 0x000000ff17177207 */ /* 0x000fe40007000000 */
[----:B------:R-:W-:Y:S02]  /*1e20*/  LEA R18, P5, R50, UR6, 0x2 ;  /* 0x0000000632127c11 */ /* 0x000fe4000f8a10ff */
[----:B------:R-:W-:Y:S02]  /*1e30*/  SEL R49, R48, RZ, !P1 ;  /* 0x000000ff30317207 */ /* 0x000fe40004800000 */
[----:B------:R-:W-:Y:S02]  /*1e40*/  LOP3.LUT R44, R44, 0x4, RZ, 0xc0, !PT ;  /* 0x000000042c2c7812 */ /* 0x000fe400078ec0ff */
[----:B------:R-:W-:Y:S02]  /*1e50*/  SEL R14, R20, RZ, !P6 ;  /* 0x000000ff140e7207 */ /* 0x000fe40007000000 */
[----:B------:R-:W-:Y:S01]  /*1e60*/  SHF.R.U32.HI R21, RZ, 0x1b, R15 ;  /* 0x0000001bff157819 */ /* 0x000fe2000001160f */
[----:B------:R-:W-:Y:S01]  /*1e70*/  IMAD.SHL.U32 R46, R13, 0x10, RZ ;  /* 0x000000100d2e7824 */ /* 0x000fe200078e00ff */
[----:B------:R-:W-:-:S02]  /*1e80*/  LEA.HI.X R50, R50, UR7, R23, 0x2, P5 ;  /* 0x0000000732327c11 */ /* 0x000fc4000a8f1417 */
[----:B------:R-:W-:Y:S02]  /*1e90*/  SHF.L.U64.HI R47, R13, 0x4, R12 ;  /* 0x000000040d2f7819 */ /* 0x000fe4000001020c */
[----:B------:R-:W-:Y:S02]  /*1ea0*/  IADD3 R44, P5, R44, R49, RZ ;  /* 0x000000312c2c7210 */ /* 0x000fe40007fbe0ff */
[----:B------:R-:W-:Y:S02]  /*1eb0*/  LEA R20, P3, R14, UR6, 0x2 ;  /* 0x000000060e147c11 */ /* 0x000fe4000f8610ff */
[----:B------:R-:W-:Y:S02]  /*1ec0*/  SHF.R.U32.HI R13, RZ, 0x1b, R23 ;  /* 0x0000001bff0d7819 */ /* 0x000fe40000011617 */
[----:B------:R-:W-:Y:S02]  /*1ed0*/  LOP3.LUT R21, R21, 0x10, RZ, 0xc0, !PT ;  /* 0x0000001015157812 */ /* 0x000fe400078ec0ff */
[----:B------:R-:W-:-:S02]  /*1ee0*/  SEL R23, R24, RZ, !P1 ;  /* 0x000000ff18177207 */ /* 0x000fc40004800000 */
[----:B------:R-:W-:Y:S01]  /*1ef0*/  SEL R51, R29, RZ, !P6 ;  /* 0x000000ff1d337207 */ /* 0x000fe20007000000 */
[----:B------:R-:W-:Y:S01]  /*1f00*/  IMAD.X R29, RZ, RZ, R19, P5 ;  /* 0x000000ffff1d7224 */ /* 0x000fe200028e0613 */
[----:B------:R-:W-:Y:S02]  /*1f10*/  LEA.HI.X R12, R14, UR7, R15, 0x2, P3 ;  /* 0x000000070e0c7c11 */ /* 0x000fe400098f140f */
[----:B------:R-:W-:Y:S02]  /*1f20*/  IADD3 R20, P3, P4, R46, R20, R21 ;  /* 0x000000142e147210 */ /* 0x000fe40007c7e015 */
[----:B------:R-:W-:Y:S02]  /*1f30*/  SEL R24, R25, RZ, !P1 ;  /* 0x000000ff19187207 */ /* 0x000fe40004800000 */
[----:B------:R-:W-:Y:S02]  /*1f40*/  LEA R57, P5, R23, UR6, 0x2 ;  /* 0x0000000617397c11 */ /* 0x000fe4000f8a10ff */
[----:B------:R-:W-:-:S02]  /*1f50*/  LOP3.LUT R13, R13, 0x10, RZ, 0xc0, !PT ;  /* 0x000000100d0d7812 */ /* 0x000fc400078ec0ff */
[----:B------:R-:W-:Y:S02]  /*1f60*/  SEL R28, R28, RZ, !P6 ;  /* 0x000000ff1c1c7207 */ /* 0x000fe40007000000 */
[----:B------:R-:W-:Y:S02]  /*1f70*/  SHF.R.U32.HI R55, RZ, 0x1b, R51 ;  /* 0x0000001bff377819 */ /* 0x000fe40000011633 */
[----:B------:R-:W-:Y:S02]  /*1f80*/  IADD3.X R21, R47, R12, RZ, P3, P4 ;  /* 0x0000000c2f157210 */ /* 0x000fe40001fe84ff */
[----:B------:R-:W-:Y:S02]  /*1f90*/  LEA.HI.X R23, R23, UR7, R24, 0x2, P5 ;  /* 0x0000000717177c11 */ /* 0x000fe4000a8f1418 */
[----:B------:R-:W-:Y:S02]  /*1fa0*/  IADD3 R18, P3, P4, R46, R18, R13 ;  /* 0x000000122e127210 */ /* 0x000fe40007c7e00d */
[----:B------:R-:W-:-:S02]  /*1fb0*/  LEA R54, P5, R28, UR6, 0x2 ;  /* 0x000000061c367c11 */ /* 0x000fc4000f8a10ff */
[----:B------:R-:W-:Y:S02]  /*1fc0*/  LOP3.LUT R55, R55, 0x10, RZ, 0xc0, !PT ;  /* 0x0000001037377812 */ /* 0x000fe400078ec0ff */
[----:B------:R-:W-:Y:S02]  /*1fd0*/  CS2R R12, SRZ ;  /* 0x00000000000c7805 */ /* 0x000fe4000001ff00 */
[----:B------:R-:W-:Y:S02]  /*1fe0*/  CS2R R14, SRZ ;  /* 0x00000000000e7805 */ /* 0x000fe4000001ff00 */
[----:B------:R-:W-:Y:S02]  /*1ff0*/  LEA.HI.X R52, R28, UR7, R51, 0x2, P5 ;  /* 0x000000071c347c11 */ /* 0x000fe4000a8f1433 */
[C---:B------:R-:W-:Y:S02]  /*2000*/  IADD3.X R19, R47.reuse, R50, RZ, P3, P4 ;  /* 0x000000322f137210 */ /* 0x040fe40001fe84ff */
[----:B------:R-:W-:Y:S01]  /*2010*/  IADD3 R54, P3, P4, R46, R54, R55 ;  /* 0x000000362e367210 */ /* 0x000fe20007c7e037 */
[----:B------:R0:W2:Y:S03]  /*2020*/  @!P1 LDG.E.EL.128 R12, desc[UR4][R16.64] ;  /* 0x00000004100c9981 */ /* 0x0000a6000c2e1d00 */
[----:B------:R-:W-:-:S02]  /*2030*/  IADD3.X R55, R47, R52, RZ, P3, P4 ;  /* 0x000000342f377210 */ /* 0x000fc40001fe84ff */
[----:B------:R-:W1:Y:S01]  /*2040*/  LDC.64 R52, c[0x0][0x270] ;  /* 0x00009c00ff347b82 */ /* 0x000e620000000a00 */
[----:B------:R-:W-:Y:S01]  /*2050*/  IMAD.SHL.U32 R48, R40, 0x10, RZ ;  /* 0x0000001028307824 */ /* 0x000fe200078e00ff */
[----:B------:R-:W-:Y:S02]  /*2060*/  SEL R25, R26, RZ, !P1 ;  /* 0x000000ff1a197207 */ /* 0x000fe40004800000 */
[----:B------:R-:W-:Y:S01]  /*2070*/  SHF.R.U32.HI R56, RZ, 0x1b, R24 ;  /* 0x0000001bff387819 */ /* 0x000fe20000011618 */
[----:B0-----:R-:W-:Y:S01]  /*2080*/  IMAD.WIDE R16, R48, 0x4, R18 ;  /* 0x0000000430107825 */ /* 0x001fe200078e0212 */
[----:B------:R-:W-:Y:S02]  /*2090*/  SEL R26, R27, RZ, !P1 ;  /* 0x000000ff1b1a7207 */ /* 0x000fe40004800000 */
[C---:B------:R-:W-:Y:S01]  /*20a0*/  SHF.L.U64.HI R28, R44.reuse, 0x4, R29 ;  /* 0x000000042c1c7819 */ /* 0x040fe2000001021d */
[----:B------:R-:W-:Y:S01]  /*20b0*/  IMAD.SHL.U32 R44, R44, 0x10, RZ ;  /* 0x000000102c2c7824 */ /* 0x000fe200078e00ff */
[----:B------:R-:W-:Y:S01]  /*20c0*/  LOP3.LUT R56, R56, 0x10, RZ, 0xc0, !PT ;  /* 0x0000001038387812 */ /* 0x000fe200078ec0ff */
[----:B------:R-:W-:Y:S01]  /*20d0*/  IMAD R49, R7, 0xc00, RZ ;  /* 0x00000c0007317824 */ /* 0x000fe200078e02ff */
[----:B------:R-:W-:Y:S01]  /*20e0*/  SHF.R.U32.HI R27, RZ, 0x1b, R26 ;  /* 0x0000001bff1b7819 */ /* 0x000fe2000001161a */
[----:B------:R-:W-:Y:S01]  /*20f0*/  IMAD.MOV.U32 R24, RZ, RZ, RZ ;  /* 0x000000ffff187224 */ /* 0x000fe200078e00ff */
[----:B------:R-:W-:Y:S01]  /*2100*/  IADD3 R56, P3, P4, R44, R57, R56 ;  /* 0x000000392c387210 */ /* 0x000fe20007c7e038 */
[----:B------:R-:W-:Y:S01]  /*2110*/  IMAD.WIDE R16, R49, 0x4, R16 ;  /* 0x0000000431107825 */ /* 0x000fe200078e0210 */
[----:B------:R-:W-:-:S02]  /*2120*/  LEA R18, P5, R25, UR6, 0x2 ;  /* 0x0000000619127c11 */ /* 0x000fc4000f8a10ff */
[----:B------:R-:W-:Y:S02]  /*2130*/  LOP3.LUT R27, R27, 0x10, RZ, 0xc0, !PT ;  /* 0x000000101b1b7812 */ /* 0x000fe400078ec0ff */
[----:B------:R-:W-:Y:S01]  /*2140*/  LEA.HI.X R25, R25, UR7, R26, 0x2, P5 ;  /* 0x0000000719197c11 */ /* 0x000fe2000a8f141a */
[----:B------:R0:W3:Y:S01]  /*2150*/  @!P6 LDG.E.EL R24, desc[UR4][R16.64] ;  /* 0x000000041018e981 */ /* 0x0000e2000c2e1900 */
[----:B------:R-:W-:Y:S02]  /*2160*/  IADD3.X R57, R28, R23, RZ, P3, P4 ;  /* 0x000000171c397210 */ /* 0x000fe40001fe84ff */
[----:B------:R-:W-:Y:S02]  /*2170*/  IADD3 R26, P3, P4, R44, R18, R27 ;  /* 0x000000122c1a7210 */ /* 0x000fe40007c7e01b */
[----:B------:R-:W-:Y:S01]  /*2180*/  CS2R R18, SRZ ;  /* 0x0000000000127805 */ /* 0x000fe2000001ff00 */
[----:B-1----:R-:W-:Y:S01]  /*2190*/  IMAD.WIDE R50, R38, 0x8, R52 ;  /* 0x0000000826327825 */ /* 0x002fe200078e0234 */
[----:B0-----:R-:W-:-:S06]  /*21a0*/  CS2R R16, SRZ ;  /* 0x0000000000107805 */ /* 0x001fcc000001ff00 */
[----:B------:R-:W4:Y:S01]  /*21b0*/  @!P6 LDG.E.EL.128 R16, desc[UR4][R50.64] ;  /* 0x000000043210e981 */ /* 0x000f22000c2e1d00 */
[----:B------:R-:W-:-:S04]  /*21c0*/  IMAD.WIDE R20, R48, 0x4, R20 ;  /* 0x0000000430147825 */ /* 0x000fc800078e0214 */
[----:B------:R-:W-:Y:S02]  /*21d0*/  IMAD.SHL.U32 R29, R43, 0x10, RZ ;  /* 0x000000102b1d7824 */ /* 0x000fe400078e00ff */
[----:B------:R-:W-:Y:S02]  /*21e0*/  IMAD.MOV.U32 R22, RZ, RZ, RZ ;  /* 0x000000ffff167224 */ /* 0x000fe400078e00ff */
[----:B------:R-:W-:Y:S01]  /*21f0*/  IMAD.WIDE R20, R49, 0x4, R20 ;  /* 0x0000000431147825 */ /* 0x000fe200078e0214 */
[----:B------:R-:W-:-:S03]  /*2200*/  IADD3.X R27, R28, R25, RZ, P3, P4 ;  /* 0x000000191c1b7210 */ /* 0x000fc60001fe84ff */
[----:B------:R-:W-:Y:S01]  /*2210*/  IMAD.WIDE R56, R29, 0x4, R56 ;  /* 0x000000041d387825 */ /* 0x000fe200078e0238 */
[----:B------:R0:W5:Y:S03]  /*2220*/  @!P6 LDG.E.EL R22, desc[UR4][R20.64] ;  /* 0x000000041416e981 */ /* 0x000166000c2e1900 */
[----:B------:R-:W-:-:S04]  /*2230*/  IMAD R25, R9, 0xc00, RZ ;  /* 0x00000c0009197824 */ /* 0x000fc800078e02ff */
[----:B------:R-:W-:Y:S01]  /*2240*/  IMAD.WIDE R56, R25, 0x4, R56 ;  /* 0x0000000419387825 */ /* 0x000fe200078e0238 */
[----:B0-----:R-:W-:-:S03]  /*2250*/  CS2R R20, SRZ ;  /* 0x0000000000147805 */ /* 0x001fc6000001ff00 */
[----:B------:R-:W-:-:S03]  /*2260*/  IMAD.WIDE R26, R29, 0x4, R26 ;  /* 0x000000041d1a7825 */ /* 0x000fc600078e021a */
[----:B------:R0:W3:Y:S01]  /*2270*/  @!P1 LDG.E.EL R21, desc[UR4][R56.64] ;  /* 0x0000000438159981 */ /* 0x0000e2000c2e1900 */
[----:B------:R-:W-:Y:S01]  /*2280*/  SEL R31, R31, RZ, !P6 ;  /* 0x000000ff1f1f7207 */ /* 0x000fe20007000000 */
[----:B------:R-:W-:-:S04]  /*2290*/  IMAD.WIDE R26, R25, 0x4, R26 ;  /* 0x00000004191a7825 */ /* 0x000fc800078e021a */
[----:B------:R-:W-:Y:S01]  /*22a0*/  IMAD.WIDE R54, R48, 0x4, R54 ;  /* 0x0000000430367825 */ /* 0x000fe200078e0236 */
[----:B------:R2:W3:Y:S01]  /*22b0*/  @!P1 LDG.E.EL R20, desc[UR4][R26.64] ;  /* 0x000000041a149981 */ /* 0x0004e2000c2e1900 */
[----:B0-----:R-:W-:-:S04]  /*22c0*/  SEL R56, R30, RZ, !P6 ;  /* 0x000000ff1e387207 */ /* 0x001fc80007000000 */
[----:B------:R-:W-:-:S04]  /*22d0*/  LEA R30, P3, R56, UR6, 0x2 ;  /* 0x00000006381e7c11 */ /* 0x000fc8000f8610ff */
[--C-:B------:R-:W-:Y:S02]  /*22e0*/  LEA.HI.X R56, R56, UR7, R31.reuse, 0x2, P3 ;  /* 0x0000000738387c11 */ /* 0x100fe400098f141f */
[----:B------:R-:W-:Y:S01]  /*22f0*/  SHF.R.U32.HI R31, RZ, 0x1b, R31 ;  /* 0x0000001bff1f7819 */ /* 0x000fe2000001161f */
[----:B------:R-:W-:-:S03]  /*2300*/  IMAD.MOV.U32 R23, RZ, RZ, RZ ;  /* 0x000000ffff177224 */ /* 0x000fc600078e00ff */
[----:B------:R-:W-:Y:S01]  /*2310*/  LOP3.LUT R31, R31, 0x10, RZ, 0xc0, !PT ;  /* 0x000000101f1f7812 */ /* 0x000fe200078ec0ff */
[----:B------:R-:W-:-:S03]  /*2320*/  IMAD.WIDE R54, R49, 0x4, R54 ;  /* 0x0000000431367825 */ /* 0x000fc600078e0236 */
[----:B------:R-:W-:Y:S02]  /*2330*/  IADD3 R30, P3, P4, R46, R30, R31 ;  /* 0x0000001e2e1e7210 */ /* 0x000fe40007c7e01f */
[----:B------:R0:W3:Y:S02]  /*2340*/  @!P6 LDG.E.EL R23, desc[UR4][R54.64] ;  /* 0x000000043617e981 */ /* 0x0000e4000c2e1900 */
[----:B------:R-:W-:Y:S02]  /*2350*/  IADD3.X R31, R47, R56, RZ, P3, P4 ;  /* 0x000000382f1f7210 */ /* 0x000fe40001fe84ff */
[----:B--2---:R-:W-:Y:S02]  /*2360*/  SEL R27, R12, RZ, !P1 ;  /* 0x000000ff0c1b7207 */ /* 0x004fe40004800000 */
[----:B------:R-:W-:Y:S02]  /*2370*/  SEL R12, R13, RZ, !P1 ;  /* 0x000000ff0d0c7207 */ /* 0x000fe40004800000 */
[----:B------:R-:W-:-:S02]  /*2380*/  SEL R13, R14, RZ, !P1 ;  /* 0x000000ff0e0d7207 */ /* 0x000fc40004800000 */
[----:B------:R-:W-:Y:S02]  /*2390*/  SEL R14, R15, RZ, !P1 ;  /* 0x000000ff0f0e7207 */ /* 0x000fe40004800000 */
[C---:B------:R-:W-:Y:S02]  /*23a0*/  LEA R26, P5, R27.reuse, UR6, 0x2 ;  /* 0x000000061b1a7c11 */ /* 0x040fe4000f8a10ff */
[--C-:B------:R-:W-:Y:S02]  /*23b0*/  SHF.R.U32.HI R15, RZ, 0x1b, R12.reuse ;  /* 0x0000001bff0f7819 */ /* 0x100fe4000001160c */
[----:B------:R-:W-:Y:S02]  /*23c0*/  LEA.HI.X R27, R27, UR7, R12, 0x2, P5 ;  /* 0x000000071b1b7c11 */ /* 0x000fe4000a8f140c */
[----:B------:R-:W-:Y:S02]  /*23d0*/  LOP3.LUT R15, R15, 0x10, RZ, 0xc0, !PT ;  /* 0x000000100f0f7812 */ /* 0x000fe400078ec0ff */
[----:B0-----:R-:W-:-:S02]  /*23e0*/  LEA R54, P5, R13, UR6, 0x2 ;  /* 0x000000060d367c11 */ /* 0x001fc4000f8a10ff */
[--C-:B------:R-:W-:Y:S02]  /*23f0*/  SHF.R.U32.HI R12, RZ, 0x1b, R14.reuse ;  /* 0x0000001bff0c7819 */ /* 0x100fe4000001160e */
[----:B------:R-:W-:Y:S02]  /*2400*/  IADD3 R26, P3, P4, R44, R26, R15 ;  /* 0x0000001a2c1a7210 */ /* 0x000fe40007c7e00f */
[----:B------:R-:W-:Y:S01]  /*2410*/  LEA.HI.X R13, R13, UR7, R14, 0x2, P5 ;  /* 0x000000070d0d7c11 */ /* 0x000fe2000a8f140e */
[----:B------:R-:W-:Y:S01]  /*2420*/  IMAD.WIDE R14, R48, 0x4, R30 ;  /* 0x00000004300e7825 */ /* 0x000fe200078e021e */
[----:B------:R-:W-:Y:S02]  /*2430*/  LOP3.LUT R31, R12, 0x10, RZ, 0xc0, !PT ;  /* 0x000000100c1f7812 */ /* 0x000fe400078ec0ff */
[----:B------:R-:W-:Y:S02]  /*2440*/  IADD3.X R27, R28, R27, RZ, P3, P4 ;  /* 0x0000001b1c1b7210 */ /* 0x000fe40001fe84ff */
[----:B------:R-:W-:Y:S01]  /*2450*/  IADD3 R12, P3, P4, R44, R54, R31 ;  /* 0x000000362c0c7210 */ /* 0x000fe20007c7e01f */
[----:B------:R-:W-:-:S03]  /*2460*/  IMAD.MOV.U32 R30, RZ, RZ, RZ ;  /* 0x000000ffff1e7224 */ /* 0x000fc600078e00ff */
[----:B------:R-:W-:Y:S01]  /*2470*/  IADD3.X R13, R28, R13, RZ, P3, P4 ;  /* 0x0000000d1c0d7210 */ /* 0x000fe20001fe84ff */
[----:B------:R-:W-:-:S04]  /*2480*/  IMAD.WIDE R26, R29, 0x4, R26 ;  /* 0x000000041d1a7825 */ /* 0x000fc800078e021a */
[----:B------:R-:W-:-:S04]  /*2490*/  IMAD.WIDE R14, R49, 0x4, R14 ;  /* 0x00000004310e7825 */ /* 0x000fc800078e020e */
[----:B------:R-:W-:Y:S01]  /*24a0*/  IMAD.WIDE R12, R29, 0x4, R12 ;  /* 0x000000041d0c7825 */ /* 0x000fe200078e020c */
[----:B----4-:R-:W-:Y:S01]  /*24b0*/  SEL R17, R17, RZ, !P6 ;  /* 0x000000ff11117207 */ /* 0x010fe20007000000 */
[----:B------:R0:W2:Y:S01]  /*24c0*/  @!P6 LDG.E.EL R30, desc[UR4][R14.64] ;  /* 0x000000040e1ee981 */ /* 0x0000a2000c2e1900 */
[----:B------:R-:W-:Y:S01]  /*24d0*/  SEL R16, R16, RZ, !P6 ;  /* 0x000000ff10107207 */ /* 0x000fe20007000000 */
[----:B------:R-:W-:Y:S01]  /*24e0*/  IMAD.WIDE R54, R25, 0x4, R26 ;  /* 0x0000000419367825 */ /* 0x000fe200078e021a */
[----:B------:R-:W-:-:S03]  /*24f0*/  CS2R R26, SRZ ;  /* 0x00000000001a7805 */ /* 0x000fc6000001ff00 */
[----:B------:R-:W-:-:S03]  /*2500*/  IMAD.WIDE R12, R25, 0x4, R12 ;  /* 0x00000004190c7825 */ /* 0x000fc600078e020c */
[----:B------:R1:W4:Y:S01]  /*2510*/  @!P1 LDG.E.EL R26, desc[UR4][R54.64] ;  /* 0x00000004361a9981 */ /* 0x000322000c2e1900 */
[--C-:B0-----:R-:W-:Y:S02]  /*2520*/  SHF.R.U32.HI R15, RZ, 0x1b, R17.reuse ;  /* 0x0000001bff0f7819 */ /* 0x101fe40000011611 */
[C---:B------:R-:W-:Y:S01]  /*2530*/  LEA R14, P3, R16.reuse, UR6, 0x2 ;  /* 0x00000006100e7c11 */ /* 0x040fe2000f8610ff */
[----:B------:R0:W2:Y:S01]  /*2540*/  @!P1 LDG.E.EL R27, desc[UR4][R12.64] ;  /* 0x000000040c1b9981 */ /* 0x0000a2000c2e1900 */
[----:B------:R-:W-:Y:S02]  /*2550*/  LOP3.LUT R15, R15, 0x10, RZ, 0xc0, !PT ;  /* 0x000000100f0f7812 */ /* 0x000fe400078ec0ff */
[----:B------:R-:W-:Y:S02]  /*2560*/  LEA.HI.X R16, R16, UR7, R17, 0x2, P3 ;  /* 0x0000000710107c11 */ /* 0x000fe400098f1411 */
[----:B-1----:R-:W-:Y:S01]  /*2570*/  IADD3 R54, P3, P4, R46, R14, R15 ;  /* 0x0000000e2e367210 */ /* 0x002fe20007c7e00f */
[----:B0-----:R-:W-:-:S02]  /*2580*/  IMAD R13, R7, 0xc000, R2 ;  /* 0x0000c000070d7824 */ /* 0x001fc400078e0202 */
[----:B------:R-:W-:Y:S01]  /*2590*/  IMAD R12, R9, 0xc000, R2 ;  /* 0x0000c000090c7824 */ /* 0x000fe200078e0202 */
[----:B------:R-:W-:Y:S01]  /*25a0*/  IADD3.X R55, R47, R16, RZ, P3, P4 ;  /* 0x000000102f377210 */ /* 0x000fe20001fe84ff */
[----:B------:R-:W-:Y:S01]  /*25b0*/  IMAD R40, R40, 0x100, R13 ;  /* 0x0000010028287824 */ /* 0x000fe200078e020d */
[----:B------:R-:W-:Y:S01]  /*25c0*/  CS2R R14, SRZ ;  /* 0x00000000000e7805 */ /* 0x000fe2000001ff00 */
[----:B------:R-:W-:Y:S01]  /*25d0*/  IMAD R43, R43, 0x100, R12 ;  /* 0x000001002b2b7824 */ /* 0x000fe200078e020c */
[----:B------:R-:W-:Y:S01]  /*25e0*/  CS2R R12, SRZ ;  /* 0x00000000000c7805 */ /* 0x000fe2000001ff00 */
[----:B------:R-:W-:-:S05]  /*25f0*/  IMAD.WIDE R16, R5, 0x8, R52 ;  /* 0x0000000805107825 */ /* 0x000fca00078e0234 */
[----:B------:R-:W2:Y:S01]  /*2600*/  @!P6 LDG.E.EL.128 R12, desc[UR4][R16.64] ;  /* 0x00000004100ce981 */ /* 0x000ea2000c2e1d00 */
[----:B------:R-:W-:Y:S02]  /*2610*/  SEL R31, R19, RZ, !P6 ;  /* 0x000000ff131f7207 */ /* 0x000fe40007000000 */
[----:B------:R-:W-:Y:S02]  /*2620*/  SEL R56, R18, RZ, !P6 ;  /* 0x000000ff12387207 */ /* 0x000fe40007000000 */
[--C-:B------:R-:W-:Y:S02]  /*2630*/  SHF.R.U32.HI R19, RZ, 0x1b, R31.reuse ;  /* 0x0000001bff137819 */ /* 0x100fe4000001161f */
[C---:B------:R-:W-:Y:S02]  /*2640*/  LEA R18, P5, R56.reuse, UR6, 0x2 ;  /* 0x0000000638127c11 */ /* 0x040fe4000f8a10ff */
[----:B------:R-:W-:Y:S02]  /*2650*/  LOP3.LUT R19, R19, 0x10, RZ, 0xc0, !PT ;  /* 0x0000001013137812 */ /* 0x000fe400078ec0ff */
[----:B------:R-:W-:-:S02]  /*2660*/  LEA.HI.X R56, R56, UR7, R31, 0x2, P5 ;  /* 0x0000000738387c11 */ /* 0x000fc4000a8f141f */
[----:B------:R-:W-:-:S04]  /*2670*/  IADD3 R18, P3, P4, R46, R18, R19 ;  /* 0x000000122e127210 */ /* 0x000fc80007c7e013 */
[----:B------:R-:W-:-:S03]  /*2680*/  IADD3.X R19, R47, R56, RZ, P3, P4 ;  /* 0x000000382f137210 */ /* 0x000fc60001fe84ff */
[----:B------:R-:W-:Y:S01]  /*2690*/  IMAD.WIDE R18, R48, 0x4, R18 ;  /* 0x0000000430127825 */ /* 0x000fe200078e0212 */
[----:B--2---:R-:W-:Y:S02]  /*26a0*/  SEL R52, R12, RZ, !P6 ;  /* 0x000000ff0c347207 */ /* 0x004fe40007000000 */
[----:B------:R-:W-:Y:S02]  /*26b0*/  SEL R13, R13, RZ, !P6 ;  /* 0x000000ff0d0d7207 */ /* 0x000fe40007000000 */
[----:B------:R-:W-:Y:S02]  /*26c0*/  LEA R12, P5, R52, UR6, 0x2 ;  /* 0x00000006340c7c11 */ /* 0x000fe4000f8a10ff */
[----:B------:R-:W-:Y:S02]  /*26d0*/  SEL R56, R14, RZ, !P6 ;  /* 0x000000ff0e387207 */ /* 0x000fe40007000000 */
[--C-:B------:R-:W-:Y:S02]  /*26e0*/  LEA.HI.X R52, R52, UR7, R13.reuse, 0x2, P5 ;  /* 0x0000000734347c11 */ /* 0x100fe4000a8f140d */
[----:B------:R-:W-:-:S02]  /*26f0*/  SHF.R.U32.HI R13, RZ, 0x1b, R13 ;  /* 0x0000001bff0d7819 */ /* 0x000fc4000001160d */
[----:B------:R-:W-:Y:S02]  /*2700*/  SEL R15, R15, RZ, !P6 ;  /* 0x000000ff0f0f7207 */ /* 0x000fe40007000000 */
[C---:B------:R-:W-:Y:S02]  /*2710*/  LEA R14, P5, R56.reuse, UR6, 0x2 ;  /* 0x00000006380e7c11 */ /* 0x040fe4000f8a10ff */
[----:B------:R-:W-:Y:S02]  /*2720*/  LOP3.LUT R13, R13, 0x10, RZ, 0xc0, !PT ;  /* 0x000000100d0d7812 */ /* 0x000fe400078ec0ff */
[--C-:B------:R-:W-:Y:S02]  /*2730*/  LEA.HI.X R56, R56, UR7, R15.reuse, 0x2, P5 ;  /* 0x0000000738387c11 */ /* 0x100fe4000a8f140f */
[----:B------:R-:W-:Y:S02]  /*2740*/  SHF.R.U32.HI R15, RZ, 0x1b, R15 ;  /* 0x0000001bff0f7819 */ /* 0x000fe4000001160f */
[----:B------:R-:W-:-:S02]  /*2750*/  IADD3 R12, P3, P4, R46, R12, R13 ;  /* 0x0000000c2e0c7210 */ /* 0x000fc40007c7e00d */
[----:B------:R-:W-:Y:S02]  /*2760*/  LOP3.LUT R15, R15, 0x10, RZ, 0xc0, !PT ;  /* 0x000000100f0f7812 */ /* 0x000fe400078ec0ff */
[----:B------:R-:W-:Y:S02]  /*2770*/  IADD3.X R13, R47, R52, RZ, P3, P4 ;  /* 0x000000342f0d7210 */ /* 0x000fe40001fe84ff */
[----:B------:R-:W-:-:S04]  /*2780*/  IADD3 R46, P3, P4, R46, R14, R15 ;  /* 0x0000000e2e2e7210 */ /* 0x000fc80007c7e00f */
[----:B------:R-:W-:Y:S01]  /*2790*/  IADD3.X R47, R47, R56, RZ, P3, P4 ;  /* 0x000000382f2f7210 */ /* 0x000fe20001fe84ff */
[----:B------:R-:W-:-:S04]  /*27a0*/  IMAD.WIDE R52, R48, 0x4, R54 ;  /* 0x0000000430347825 */ /* 0x000fc800078e0236 */
[----:B------:R-:W-:-:S04]  /*27b0*/  IMAD.WIDE R12, R48, 0x4, R12 ;  /* 0x00000004300c7825 */ /* 0x000fc800078e020c */
[----:B------:R-:W-:-:S04]  /*27c0*/  IMAD.WIDE R14, R48, 0x4, R46 ;  /* 0x00000004300e7825 */ /* 0x000fc800078e022e */
[----:B------:R-:W-:-:S04]  /*27d0*/  IMAD.WIDE R46, R49, 0x4, R18 ;  /* 0x00000004312e7825 */ /* 0x000fc800078e0212 */
[----:B------:R-:W-:-:S04]  /*27e0*/  IMAD.WIDE R52, R49, 0x4, R52 ;  /* 0x0000000431347825 */ /* 0x000fc800078e0234 */
[----:B------:R-:W-:Y:S01]  /*27f0*/  IMAD.WIDE R18, R49, 0x4, R12 ;  /* 0x0000000431127825 */ /* 0x000fe200078e020c */
[----:B------:R-:W-:-:S03]  /*2800*/  CS2R R12, SRZ ;  /* 0x00000000000c7805 */ /* 0x000fc6000001ff00 */
[----:B------:R-:W-:Y:S01]  /*2810*/  IMAD.WIDE R48, R49, 0x4, R14 ;  /* 0x0000000431307825 */ /* 0x000fe200078e020e */
[----:B------:R-:W-:-:S06]  /*2820*/  CS2R R14, SRZ ;  /* 0x00000000000e7805 */ /* 0x000fcc000001ff00 */
[----:B------:R-:W2:Y:S02]  /*2830*/  @!P1 LDG.E.EL.128 R12, desc[UR4][R50.64] ;  /* 0x00000004320c9981 */ /* 0x000ea4000c2e1d00 */
[----:B--2---:R-:W-:Y:S02]  /*2840*/  SEL R13, R13, RZ, !P1 ;  /* 0x000000ff0d0d7207 */ /* 0x004fe40004800000 */
[----:B------:R-:W-:Y:S02]  /*2850*/  SEL R12, R12, RZ, !P1 ;  /* 0x000000ff0c0c7207 */ /* 0x000fe40004800000 */
[----:B------:R-:W-:Y:S02]  /*2860*/  SHF.R.U32.HI R61, RZ, 0x1b, R13 ;  /* 0x0000001bff3d7819 */ /* 0x000fe4000001160d */
[----:B------:R-:W-:Y:S02]  /*2870*/  LEA R60, P3, R12, UR6, 0x2 ;  /* 0x000000060c3c7c11 */ /* 0x000fe4000f8610ff */
[----:B------:R-:W-:-:S02]  /*2880*/  LOP3.LUT R61, R61, 0x10, RZ, 0xc0, !PT ;  /* 0x000000103d3d7812 */ /* 0x000fc400078ec0ff */
[----:B------:R-:W-:Y:S02]  /*2890*/  SEL R14, R14, RZ, !P1 ;  /* 0x000000ff0e0e7207 */ /* 0x000fe40004800000 */
[----:B------:R-:W-:Y:S02]  /*28a0*/  LEA.HI.X R13, R12, UR7, R13, 0x2, P3 ;  /* 0x000000070c0d7c11 */ /* 0x000fe400098f140d */
[----:B------:R-:W-:Y:S02]  /*28b0*/  SEL R31, R15, RZ, !P1 ;  /* 0x000000ff0f1f7207 */ /* 0x000fe40004800000 */
[----:B------:R-:W-:Y:S02]  /*28c0*/  IADD3 R60, P3, P4, R44, R60, R61 ;  /* 0x0000003c2c3c7210 */ /* 0x000fe40007c7e03d */
[----:B------:R-:W-:Y:S02]  /*28d0*/  LEA R58, P5, R14, UR6, 0x2 ;  /* 0x000000060e3a7c11 */ /* 0x000fe4000f8a10ff */
[----:B------:R-:W-:-:S02]  /*28e0*/  SHF.R.U32.HI R59, RZ, 0x1b, R31 ;  /* 0x0000001bff3b7819 */ /* 0x000fc4000001161f */
[----:B------:R-:W-:Y:S02]  /*28f0*/  LEA.HI.X R31, R14, UR7, R31, 0x2, P5 ;  /* 0x000000070e1f7c11 */ /* 0x000fe4000a8f141f */
[----:B------:R-:W-:Y:S02]  /*2900*/  CS2R R14, SRZ ;  /* 0x00000000000e7805 */ /* 0x000fe4000001ff00 */
[----:B------:R-:W-:Y:S02]  /*2910*/  IADD3.X R61, R28, R13, RZ, P3, P4 ;  /* 0x0000000d1c3d7210 */ /* 0x000fe40001fe84ff */
[----:B------:R-:W-:-:S06]  /*2920*/  CS2R R12, SRZ ;  /* 0x00000000000c7805 */ /* 0x000fcc000001ff00 */
[----:B------:R-:W2:Y:S01]  /*2930*/  @!P1 LDG.E.EL.128 R12, desc[UR4][R16.64] ;  /* 0x00000004100c9981 */ /* 0x000ea2000c2e1d00 */
[----:B------:R-:W-:-:S04]  /*2940*/  LOP3.LUT R59, R59, 0x10, RZ, 0xc0, !PT ;  /* 0x000000103b3b7812 */ /* 0x000fc800078ec0ff */
[----:B------:R-:W-:-:S04]  /*2950*/  IADD3 R58, P3, P4, R44, R58, R59 ;  /* 0x0000003a2c3a7210 */ /* 0x000fc80007c7e03b */
[----:B------:R-:W-:Y:S02]  /*2960*/  IADD3.X R59, R28, R31, RZ, P3, P4 ;  /* 0x0000001f1c3b7210 */ /* 0x000fe40001fe84ff */
[----:B------:R-:W-:Y:S02]  /*2970*/  CS2R R54, SRZ ;  /* 0x0000000000367805 */ /* 0x000fe4000001ff00 */
[----:B------:R-:W-:-:S04]  /*2980*/  CS2R R56, SRZ ;  /* 0x0000000000387805 */ /* 0x000fc8000001ff00 */
[----:B------:R-:W3:Y:S04]  /*2990*/  @!P6 LDG.E.EL R54, desc[UR4][R52.64] ;  /* 0x000000043436e981 */ /* 0x000ee8000c2e1900 */
[----:B------:R-:W3:Y:S04]  /*29a0*/  @!P6 LDG.E.EL R56, desc[UR4][R46.64] ;  /* 0x000000042e38e981 */ /* 0x000ee8000c2e1900 */
[----:B------:R-:W3:Y:S01]  /*29b0*/  @!P6 LDG.E.EL R57, desc[UR4][R48.64] ;  /* 0x000000043039e981 */ /* 0x000ee2000c2e1900 */
[----:B------:R-:W-:-:S03]  /*29c0*/  IMAD.WIDE R60, R29, 0x4, R60 ;  /* 0x000000041d3c7825 */ /* 0x000fc600078e023c */
[----:B------:R0:W3:Y:S01]  /*29d0*/  @!P6 LDG.E.EL R55, desc[UR4][R18.64] ;  /* 0x000000041237e981 */ /* 0x0000e2000c2e1900 */
[----:B------:R-:W-:Y:S01]  /*29e0*/  IMAD.MOV.U32 R31, RZ, RZ, RZ ;  /* 0x000000ffff1f7224 */ /* 0x000fe200078e00ff */
[----:B0-----:R-:W-:Y:S02]  /*29f0*/  CS2R R18, SRZ ;  /* 0x0000000000127805 */ /* 0x001fe4000001ff00 */
[----:B--2---:R-:W-:Y:S02]  /*2a00*/  SEL R12, R12, RZ, !P1 ;  /* 0x000000ff0c0c7207 */ /* 0x004fe40004800000 */
[----:B------:R-:W-:Y:S02]  /*2a10*/  SEL R51, R13, RZ, !P1 ;  /* 0x000000ff0d337207 */ /* 0x000fe40004800000 */
[----:B------:R-:W-:-:S04]  /*2a20*/  LEA R50, P5, R12, UR6, 0x2 ;  /* 0x000000060c327c11 */ /* 0x000fc8000f8a10ff */
[--C-:B------:R-:W-:Y:S02]  /*2a30*/  LEA.HI.X R13, R12, UR7, R51.reuse, 0x2, P5 ;  /* 0x000000070c0d7c11 */ /* 0x100fe4000a8f1433 */
[----:B------:R-:W-:Y:S02]  /*2a40*/  SEL R12, R14, RZ, !P1 ;  /* 0x000000ff0e0c7207 */ /* 0x000fe40004800000 */
[----:B------:R-:W-:Y:S02]  /*2a50*/  SEL R15, R15, RZ, !P1 ;  /* 0x000000ff0f0f7207 */ /* 0x000fe40004800000 */
[C---:B------:R-:W-:Y:S02]  /*2a60*/  LEA R16, P5, R12.reuse, UR6, 0x2 ;  /* 0x000000060c107c11 */ /* 0x040fe4000f8a10ff */
[----:B------:R-:W-:Y:S02]  /*2a70*/  SHF.R.U32.HI R51, RZ, 0x1b, R51 ;  /* 0x0000001bff337819 */ /* 0x000fe40000011633 */
[----:B------:R-:W-:Y:S01]  /*2a80*/  LEA.HI.X R17, R12, UR7, R15, 0x2, P5 ;  /* 0x000000070c117c11 */ /* 0x000fe2000a8f140f */
[----:B------:R-:W-:Y:S01]  /*2a90*/  ULDC.64 UR6, c[0x0][0x2a0] ;  /* 0x0000a80000067ab9 */ /* 0x000fe20000000a00 */
[----:B------:R-:W-:-:S02]  /*2aa0*/  LOP3.LUT R51, R51, 0x10, RZ, 0xc0, !PT ;  /* 0x0000001033337812 */ /* 0x000fc400078ec0ff */
[----:B------:R-:W-:Y:S02]  /*2ab0*/  SHF.R.U32.HI R15, RZ, 0x1b, R15 ;  /* 0x0000001bff0f7819 */ /* 0x000fe4000001160f */
[----:B------:R-:W-:Y:S02]  /*2ac0*/  IADD3 R50, P3, P4, R44, R50, R51 ;  /* 0x000000322c327210 */ /* 0x000fe40007c7e033 */
[----:B------:R-:W-:Y:S02]  /*2ad0*/  LOP3.LUT R15, R15, 0x10, RZ, 0xc0, !PT ;  /* 0x000000100f0f7812 */ /* 0x000fe400078ec0ff */
[----:B------:R-:W-:Y:S02]  /*2ae0*/  IADD3.X R51, R28, R13, RZ, P3, P4 ;  /* 0x0000000d1c337210 */ /* 0x000fe40001fe84ff */
[----:B------:R-:W-:Y:S02]  /*2af0*/  IADD3 R16, P3, P4, R44, R16, R15 ;  /* 0x000000102c107210 */ /* 0x000fe40007c7e00f */
[----:B------:R-:W0:Y:S01]  /*2b00*/  LDC.64 R14, c[0x0][0x278] ;  /* 0x00009e00ff0e7b82 */ /* 0x000e220000000a00 */
[----:B------:R-:W-:-:S04]  /*2b10*/  IMAD.WIDE R12, R29, 0x4, R58 ;  /* 0x000000041d0c7825 */ /* 0x000fc800078e023a */
[----:B------:R-:W-:Y:S01]  /*2b20*/  IMAD.WIDE R46, R25, 0x4, R12 ;  /* 0x00000004192e7825 */ /* 0x000fe200078e020c */
[----:B------:R-:W-:-:S03]  /*2b30*/  CS2R R12, SRZ ;  /* 0x00000000000c7805 */ /* 0x000fc6000001ff00 */
[----:B0-----:R-:W-:Y:S01]  /*2b40*/  IMAD.WIDE R48, R38, 0x4, R14 ;  /* 0x0000000426307825 */ /* 0x001fe200078e020e */
[----:B------:R-:W-:-:S06]  /*2b50*/  CS2R R14, SRZ ;  /* 0x00000000000e7805 */ /* 0x000fcc000001ff00 */
[----:B------:R-:W2:Y:S01]  /*2b60*/  @!P6 LDG.E.EL.128 R12, desc[UR4][R48.64] ;  /* 0x00000004300ce981 */ /* 0x000ea2000c2e1d00 */
[----:B------:R-:W-:Y:S01]  /*2b70*/  IMAD.WIDE R58, R25, 0x4, R60 ;  /* 0x00000004193a7825 */ /* 0x000fe200078e023c */
[----:B------:R-:W-:-:S03]  /*2b80*/  IADD3.X R17, R28, R17, RZ, P3, P4 ;  /* 0x000000111c117210 */ /* 0x000fc60001fe84ff */
[----:B------:R-:W-:Y:S01]  /*2b90*/  IMAD.MOV.U32 R44, RZ, RZ, RZ ;  /* 0x000000ffff2c7224 */ /* 0x000fe200078e00ff */
[----:B------:R-:W2:Y:S05]  /*2ba0*/  @!P1 LDG.E.EL R31, desc[UR4][R58.64] ;  /* 0x000000043a1f9981 */ /* 0x000eaa000c2e1900 */
[----:B------:R0:W2:Y:S02]  /*2bb0*/  @!P1 LDG.E.EL R44, desc[UR4][R46.64] ;  /* 0x000000042e2c9981 */ /* 0x0000a4000c2e1900 */
[----:B0-----:R-:W-:Y:S01]  /*2bc0*/  IMAD.WIDE R46, R29, 0x4, R16 ;  /* 0x000000041d2e7825 */ /* 0x001fe200078e0210 */
[----:B------:R-:W-:-:S06]  /*2bd0*/  CS2R R16, SRZ ;  /* 0x0000000000107805 */ /* 0x000fcc000001ff00 */
[----:B------:R-:W2:Y:S01]  /*2be0*/  @!P1 LDG.E.EL.128 R16, desc[UR4][R48.64] ;  /* 0x0000000430109981 */ /* 0x000ea2000c2e1d00 */
[----:B------:R-:W-:-:S04]  /*2bf0*/  IMAD.WIDE R52, R25, 0x4, R46 ;  /* 0x0000000419347825 */ /* 0x000fc800078e022e */
[----:B------:R-:W-:Y:S02]  /*2c00*/  IMAD.MOV.U32 R46, RZ, RZ, RZ ;  /* 0x000000ffff2e7224 */ /* 0x000fe400078e00ff */
[----:B------:R-:W-:-:S04]  /*2c10*/  IMAD.WIDE R50, R29, 0x4, R50 ;  /* 0x000000041d327825 */ /* 0x000fc800078e0232 */
[----:B------:R0:W2:Y:S01]  /*2c20*/  @!P1 LDG.E.EL R46, desc[UR4][R52.64] ;  /* 0x00000004342e9981 */ /* 0x0000a2000c2e1900 */
[----:B------:R-:W-:Y:S02]  /*2c30*/  IMAD.MOV.U32 R28, RZ, RZ, RZ ;  /* 0x000000ffff1c7224 */ /* 0x000fe400078e00ff */
[----:B------:R-:W-:-:S05]  /*2c40*/  IMAD.WIDE R50, R25, 0x4, R50 ;  /* 0x0000000419327825 */ /* 0x000fca00078e0232 */
[----:B------:R1:W2:Y:S01]  /*2c50*/  @!P1 LDG.E.EL R28, desc[UR4][R50.64] ;  /* 0x00000004321c9981 */ /* 0x0002a2000c2e1900 */
[----:B-----5:R-:W-:Y:S01]  /*2c60*/  SEL R22, R22, RZ, !P6 ;  /* 0x000000ff16167207 */ /* 0x020fe20007000000 */
[----:B0-----:R-:W0:Y:S01]  /*2c70*/  LDC.64 R52, c[0x0][0x280] ;  /* 0x0000a000ff347b82 */ /* 0x001e220000000a00 */
[----:B---3--:R-:W-:Y:S02]  /*2c80*/  SEL R24, R24, RZ, !P6 ;  /* 0x000000ff18187207 */ /* 0x008fe40007000000 */
[----:B------:R-:W-:Y:S02]  /*2c90*/  SEL R54, R54, RZ, !P6 ;  /* 0x000000ff36367207 */ /* 0x000fe40007000000 */
[----:B------:R-:W-:Y:S02]  /*2ca0*/  FSETP.GEU.AND P5, PT, R22, RZ, PT ;  /* 0x000000ff1600720b */ /* 0x000fe40003fae000 */
[----:B------:R-:W-:Y:S02]  /*2cb0*/  SEL R56, R56, RZ, !P6 ;  /* 0x000000ff38387207 */ /* 0x000fe40007000000 */
[----:B------:R-:W-:-:S02]  /*2cc0*/  FSETP.GEU.AND P4, PT, R24, RZ, PT ;  /* 0x000000ff1800720b */ /* 0x000fc40003f8e000 */
[----:B------:R-:W-:Y:S02]  /*2cd0*/  FSETP.GEU.AND P3, PT, R54, RZ, PT ;  /* 0x000000ff3600720b */ /* 0x000fe40003f6e000 */
[----:B------:R-:W-:Y:S02]  /*2ce0*/  FSEL R49, R22, RZ, P5 ;  /* 0x000000ff16317208 */ /* 0x000fe40002800000 */
[----:B------:R-:W-:Y:S02]  /*2cf0*/  FSETP.GEU.AND P5, PT, R56, RZ, PT ;  /* 0x000000ff3800720b */ /* 0x000fe40003fae000 */
[----:B------:R-:W-:Y:S02]  /*2d00*/  SEL R23, R23, RZ, !P6 ;  /* 0x000000ff17177207 */ /* 0x000fe40007000000 */
[----:B------:R-:W-:Y:S02]  /*2d10*/  FSEL R25, R24, RZ, P4 ;  /* 0x000000ff18197208 */ /* 0x000fe40002000000 */
[----:B------:R-:W-:-:S02]  /*2d20*/  FSEL R22, R54, RZ, P3 ;  /* 0x000000ff36167208 */ /* 0x000fc40001800000 */
[----:B------:R-:W-:Y:S02]  /*2d30*/  FSEL R24, R56, RZ, P5 ;  /* 0x000000ff38187208 */ /* 0x000fe40002800000 */
[----:B------:R-:W-:Y:S02]  /*2d40*/  FSETP.GEU.AND P5, PT, R23, RZ, PT ;  /* 0x000000ff1700720b */ /* 0x000fe40003fae000 */
[----:B------:R-:W-:Y:S02]  /*2d50*/  SEL R30, R30, RZ, !P6 ;  /* 0x000000ff1e1e7207 */ /* 0x000fe40007000000 */
[----:B------:R-:W-:Y:S01]  /*2d60*/  SEL R57, R57, RZ, !P6 ;  /* 0x000000ff39397207 */ /* 0x000fe20007000000 */
[----:B------:R-:W-:Y:S01]  /*2d70*/  FADD R22, -R49, R22 ;  /* 0x0000001631167221 */ /* 0x000fe20000000100 */
[----:B------:R-:W-:Y:S01]  /*2d80*/  FADD R24, -R25, R24 ;  /* 0x0000001819187221 */ /* 0x000fe20000000100 */
[----:B------:R-:W-:Y:S02]  /*2d90*/  FSEL R23, R23, RZ, P5 ;  /* 0x000000ff17177208 */ /* 0x000fe40002800000 */
[----:B------:R-:W-:-:S02]  /*2da0*/  FSETP.GEU.AND P4, PT, R30, RZ, PT ;  /* 0x000000ff1e00720b */ /* 0x000fc40003f8e000 */
[----:B------:R-:W-:Y:S02]  /*2db0*/  FSETP.GEU.AND P5, PT, R57, RZ, PT ;  /* 0x000000ff3900720b */ /* 0x000fe40003fae000 */
[----:B------:R-:W-:Y:S02]  /*2dc0*/  FSEL R30, R30, RZ, P4 ;  /* 0x000000ff1e1e7208 */ /* 0x000fe40002000000 */
[----:B------:R-:W-:Y:S02]  /*2dd0*/  SEL R55, R55, RZ, !P6 ;  /* 0x000000ff37377207 */ /* 0x000fe40007000000 */
[----:B------:R-:W-:Y:S02]  /*2de0*/  SEL R21, R21, RZ, !P1 ;  /* 0x000000ff15157207 */ /* 0x000fe40004800000 */
[----:B------:R-:W-:Y:S02]  /*2df0*/  FSETP.GEU.AND P3, PT, R55, RZ, PT ;  /* 0x000000ff3700720b */ /* 0x000fe40003f6e000 */
[----:B------:R-:W-:-:S02]  /*2e00*/  SEL R20, R20, RZ, !P1 ;  /* 0x000000ff14147207 */ /* 0x000fc40004800000 */
[----:B----4-:R-:W-:Y:S02]  /*2e10*/  SEL R26, R26, RZ, !P1 ;  /* 0x000000ff1a1a7207 */ /* 0x010fe40004800000 */
[----:B------:R-:W-:Y:S02]  /*2e20*/  SEL R27, R27, RZ, !P1 ;  /* 0x000000ff1b1b7207 */ /* 0x000fe40004800000 */
[----:B-1----:R-:W-:Y:S01]  /*2e30*/  CS2R R50, SRZ ;  /* 0x0000000000327805 */ /* 0x002fe2000001ff00 */
[----:B0-----:R-:W-:Y:S01]  /*2e40*/  IMAD.WIDE R58, R6, 0x4, R52 ;  /* 0x00000004063a7825 */ /* 0x001fe200078e0234 */
[----:B--2---:R-:W-:Y:S02]  /*2e50*/  SEL R12, R12, RZ, !P6 ;  /* 0x000000ff0c0c7207 */ /* 0x004fe40007000000 */
[----:B------:R-:W-:-:S03]  /*2e60*/  SEL R13, R13, RZ, !P6 ;  /* 0x000000ff0d0d7207 */ /* 0x000fc60007000000 */
[----:B------:R-:W-:Y:S02]  /*2e70*/  FFMA R49, R22, R12, R49 ;  /* 0x0000000c16317223 */ /* 0x000fe40000000031 */
[----:B------:R-:W-:Y:S01]  /*2e80*/  FFMA R22, R24, R13, R25 ;  /* 0x0000000d18167223 */ /* 0x000fe20000000019 */
[----:B------:R-:W-:Y:S01]  /*2e90*/  FSEL R13, R57, RZ, P5 ;  /* 0x000000ff390d7208 */ /* 0x000fe20002800000 */
[----:B------:R-:W0:Y:S01]  /*2ea0*/  LDC.64 R24, c[0x0][0x250] ;  /* 0x00009400ff187b82 */ /* 0x000e220000000a00 */
[----:B------:R-:W-:-:S03]  /*2eb0*/  SEL R15, R15, RZ, !P6 ;  /* 0x000000ff0f0f7207 */ /* 0x000fc60007000000 */
[----:B------:R-:W-:Y:S01]  /*2ec0*/  FADD R13, -R30, R13 ;  /* 0x0000000d1e0d7221 */ /* 0x000fe20000000100 */
[----:B------:R-:W-:-:S03]  /*2ed0*/  FSEL R12, R55, RZ, P3 ;  /* 0x000000ff370c7208 */ /* 0x000fc60001800000 */
[----:B------:R-:W-:Y:S01]  /*2ee0*/  FFMA R29, R13, R15, R30 ;  /* 0x0000000f0d1d7223 */ /* 0x000fe2000000001e */
[----:B------:R-:W-:Y:S02]  /*2ef0*/  SEL R30, R31, RZ, !P1 ;  /* 0x000000ff1f1e7207 */ /* 0x000fe40004800000 */
[C---:B------:R-:W-:Y:S02]  /*2f00*/  FSETP.GEU.AND P3, PT, R21.reuse, RZ, PT ;  /* 0x000000ff1500720b */ /* 0x040fe40003f6e000 */
[C---:B------:R-:W-:Y:S02]  /*2f10*/  FSETP.GEU.AND P4, PT, R30.reuse, RZ, PT ;  /* 0x000000ff1e00720b */ /* 0x040fe40003f8e000 */
[----:B------:R-:W-:Y:S02]  /*2f20*/  FSEL R31, R21, RZ, P3 ;  /* 0x000000ff151f7208 */ /* 0x000fe40001800000 */
[----:B------:R-:W-:Y:S01]  /*2f30*/  FSEL R21, R30, RZ, P4 ;  /* 0x000000ff1e157208 */ /* 0x000fe20002000000 */
[----:B------:R-:W-:Y:S01]  /*2f40*/  FADD R12, -R23, R12 ;  /* 0x0000000c170c7221 */ /* 0x000fe20000000100 */
[----:B------:R-:W-:-:S02]  /*2f50*/  SEL R14, R14, RZ, !P6 ;  /* 0x000000ff0e0e7207 */ /* 0x000fc40007000000 */
[----:B------:R-:W-:Y:S01]  /*2f60*/  SEL R44, R44, RZ, !P1 ;  /* 0x000000ff2c2c7207 */ /* 0x000fe20004800000 */
[----:B------:R-:W-:Y:S01]  /*2f70*/  FADD R30, -R31, R21 ;  /* 0x000000151f1e7221 */ /* 0x000fe20000000100 */
[----:B------:R-:W-:Y:S01]  /*2f80*/  SEL R16, R16, RZ, !P1 ;  /* 0x000000ff10107207 */ /* 0x000fe20004800000 */
[----:B------:R-:W-:Y:S01]  /*2f90*/  FFMA R23, R12, R14, R23 ;  /* 0x0000000e0c177223 */ /* 0x000fe20000000017 */
[----:B------:R-:W-:Y:S02]  /*2fa0*/  FSETP.GEU.AND P3, PT, R20, RZ, PT ;  /* 0x000000ff1400720b */ /* 0x000fe40003f6e000 */
[----:B------:R-:W-:Y:S02]  /*2fb0*/  FSETP.GEU.AND P4, PT, R44, RZ, PT ;  /* 0x000000ff2c00720b */ /* 0x000fe40003f8e000 */
[----:B------:R-:W-:Y:S02]  /*2fc0*/  CS2R R12, SRZ ;  /* 0x00000000000c7805 */ /* 0x000fe4000001ff00 */
[----:B------:R-:W-:Y:S01]  /*2fd0*/  CS2R R14, SRZ ;  /* 0x00000000000e7805 */ /* 0x000fe2000001ff00 */
[----:B0-----:R-:W-:-:S04]  /*2fe0*/  IMAD.WIDE R54, R40, 0x4, R24 ;  /* 0x0000000428367825 */ /* 0x001fc800078e0218 */
[----:B------:R-:W-:Y:S01]  /*2ff0*/  FFMA R31, R30, R16, R31 ;  /* 0x000000101e1f7223 */ /* 0x000fe2000000001f */
[----:B------:R-:W-:Y:S02]  /*3000*/  FSEL R20, R20, RZ, P3 ;  /* 0x000000ff14147208 */ /* 0x000fe40001800000 */
[----:B------:R-:W-:Y:S01]  /*3010*/  FSEL R16, R44, RZ, P4 ;  /* 0x000000ff2c107208 */ /* 0x000fe20002000000 */
[----:B------:R0:W2:Y:S01]  /*3020*/  @!P6 LDG.E.128 R12, desc[UR4][R54.64] ;  /* 0x00000004360ce981 */ /* 0x0000a2000c1e1d00 */
[----:B------:R-:W-:Y:S02]  /*3030*/  SEL R17, R17, RZ, !P1 ;  /* 0x000000ff11117207 */ /* 0x000fe40004800000 */
[----:B------:R-:W-:Y:S01]  /*3040*/  FSETP.GEU.AND P5, PT, R26, RZ, PT ;  /* 0x000000ff1a00720b */ /* 0x000fe20003fae000 */
[----:B------:R-:W-:Y:S01]  /*3050*/  FADD R47, -R20, R16 ;  /* 0x00000010142f7221 */ /* 0x000fe20000000100 */
[----:B------:R-:W-:Y:S01]  /*3060*/  SEL R46, R46, RZ, !P1 ;  /* 0x000000ff2e2e7207 */ /* 0x000fe20004800000 */
[----:B0-----:R-:W0:Y:S02]  /*3070*/  LDC.64 R54, c[0x0][0x290] ;  /* 0x0000a400ff367b82 */ /* 0x001e240000000a00 */
[----:B------:R-:W-:Y:S01]  /*3080*/  FFMA R48, R47, R17, R20 ;  /* 0x000000112f307223 */ /* 0x000fe20000000014 */
[----:B------:R-:W-:-:S02]  /*3090*/  FSEL R17, R26, RZ, P5 ;  /* 0x000000ff1a117208 */ /* 0x000fc40002800000 */
[C---:B------:R-:W-:Y:S02]  /*30a0*/  FSETP.GEU.AND P4, PT, R27.reuse, RZ, PT ;  /* 0x000000ff1b00720b */ /* 0x040fe40003f8e000 */
[C---:B------:R-:W-:Y:S02]  /*30b0*/  FSETP.GEU.AND P5, PT, R46.reuse, RZ, PT ;  /* 0x000000ff2e00720b */ /* 0x040fe40003fae000 */
[----:B------:R-:W-:Y:S02]  /*30c0*/  FSEL R27, R27, RZ, P4 ;  /* 0x000000ff1b1b7208 */ /* 0x000fe40002000000 */
[----:B------:R-:W-:Y:S01]  /*30d0*/  FSEL R46, R46, RZ, P5 ;  /* 0x000000ff2e2e7208 */ /* 0x000fe20002800000 */
[----:B------:R-:W-:Y:S01]  /*30e0*/  IMAD.WIDE R56, R42, 0x4, R52 ;  /* 0x000000042a387825 */ /* 0x000fe200078e0234 */
[----:B------:R-:W-:Y:S01]  /*30f0*/  ISETP.GT.AND P5, PT, R4, 0x14f, PT ;  /* 0x0000014f0400780c */ /* 0x000fe20003fa4270 */
[----:B------:R-:W1:Y:S02]  /*3100*/  LDC.64 R52, c[0x0][0x298] ;  /* 0x0000a600ff347b82 */ /* 0x000e640000000a00 */
[----:B------:R-:W-:Y:S01]  /*3110*/  FADD R30, -R27, R46 ;  /* 0x0000002e1b1e7221 */ /* 0x000fe20000000100 */
[----:B------:R-:W-:Y:S01]  /*3120*/  IMAD.MOV.U32 R21, RZ, RZ, RZ ;  /* 0x000000ffff157224 */ /* 0x000fe200078e00ff */
[----:B------:R-:W-:Y:S01]  /*3130*/  CS2R R46, SRZ ;  /* 0x00000000002e7805 */ /* 0x000fe2000001ff00 */
[----:B------:R-:W3:Y:S01]  /*3140*/  @!P6 LDG.E.EL R51, desc[UR4][R56.64] ;  /* 0x000000043833e981 */ /* 0x000ee2000c2e1900 */
[----:B------:R-:W-:Y:S01]  /*3150*/  SEL R28, R28, RZ, !P1 ;  /* 0x000000ff1c1c7207 */ /* 0x000fe20004800000 */
[----:B------:R-:W-:-:S02]  /*3160*/  IMAD.WIDE R60, R43, 0x4, R24 ;  /* 0x000000042b3c7825 */ /* 0x000fc400078e0218 */
[----:B------:R-:W4:Y:S01]  /*3170*/  @!P6 LDG.E.EL R21, desc[UR4][R56.64] ;  /* 0x000000043815e981 */ /* 0x000f22000c2e1900 */
[----:B------:R-:W-:Y:S01]  /*3180*/  FSETP.GEU.AND P3, PT, R28, RZ, PT ;  /* 0x000000ff1c00720b */ /* 0x000fe20003f6e000 */
[----:B0-----:R-:W-:Y:S02]  /*3190*/  IMAD.WIDE R42, R42, 0x8, R54 ;  /* 0x000000082a2a7825 */ /* 0x001fe400078e0236 */
[----:B------:R-:W5:Y:S01]  /*31a0*/  @!P6 LDG.E.EL R50, desc[UR4][R56.64] ;  /* 0x000000043832e981 */ /* 0x000f62000c2e1900 */
[----:B------:R-:W-:-:S03]  /*31b0*/  FSEL R16, R28, RZ, P3 ;  /* 0x000000ff1c107208 */ /* 0x000fc60001800000 */
[----:B------:R0:W5:Y:S01]  /*31c0*/  @!P6 LDG.E.EL R46, desc[UR4][R56.64] ;  /* 0x00000004382ee981 */ /* 0x000162000c2e1900 */
[----:B------:R-:W-:Y:S01]  /*31d0*/  SEL R18, R18, RZ, !P1 ;  /* 0x000000ff12127207 */ /* 0x000fe20004800000 */
[----:B------:R-:W-:Y:S01]  /*31e0*/  FADD R16, -R17, R16 ;  /* 0x0000001011107221 */ /* 0x000fe20000000100 */
[----:B------:R-:W-:Y:S01]  /*31f0*/  SEL R19, R19, RZ, !P1 ;  /* 0x000000ff13137207 */ /* 0x000fe20004800000 */
[----:B------:R-:W-:Y:S01]  /*3200*/  IMAD.MOV.U32 R44, RZ, RZ, RZ ;  /* 0x000000ffff2c7224 */ /* 0x000fe200078e00ff */
[----:B------:R-:W5:Y:S01]  /*3210*/  @!P1 LDG.E.EL R47, desc[UR4][R58.64] ;  /* 0x000000043a2f9981 */ /* 0x000f62000c2e1900 */
[----:B0-----:R-:W-:Y:S01]  /*3220*/  CS2R R56, SRZ ;  /* 0x0000000000387805 */ /* 0x001fe2000001ff00 */
[----:B------:R-:W-:Y:S01]  /*3230*/  FFMA R40, R16, R18, R17 ;  /* 0x0000001210287223 */ /* 0x000fe20000000011 */
[----:B------:R-:W-:Y:S02]  /*3240*/  FFMA R30, R30, R19, R27 ;  /* 0x000000131e1e7223 */ /* 0x000fe4000000001b */
[----:B------:R-:W5:Y:S04]  /*3250*/  @!P1 LDG.E.EL R44, desc[UR4][R58.64] ;  /* 0x000000043a2c9981 */ /* 0x000f68000c2e1900 */
[----:B------:R1:W5:Y:S01]  /*3260*/  @P5 LDG.E.EL.64 R56, desc[UR4][R42.64] ;  /* 0x000000042a385981 */ /* 0x000362000c2e1b00 */
[----:B------:R-:W-:-:S02]  /*3270*/  CS2R R16, SRZ ;  /* 0x0000000000107805 */ /* 0x000fc4000001ff00 */
[----:B------:R-:W-:-:S06]  /*3280*/  CS2R R18, SRZ ;  /* 0x0000000000127805 */ /* 0x000fcc000001ff00 */
[----:B------:R-:W5:Y:S01]  /*3290*/  @!P1 LDG.E.128 R16, desc[UR4][R60.64] ;  /* 0x000000043c109981 */ /* 0x000f62000c1e1d00 */
[----:B-1----:R-:W-:-:S04]  /*32a0*/  IMAD.WIDE R42, R38, 0x8, R52 ;  /* 0x00000008262a7825 */ /* 0x002fc800078e0234 */
[----:B------:R-:W-:-:S04]  /*32b0*/  IMAD.WIDE R52, R5, 0x8, R52 ;  /* 0x0000000805347825 */ /* 0x000fc800078e0234 */
[----:B------:R-:W-:-:S06]  /*32c0*/  IMAD.MOV.U32 R26, RZ, RZ, RZ ;  /* 0x000000ffff1a7224 */ /* 0x000fcc00078e00ff */
[----:B------:R-:W5:Y:S01]  /*32d0*/  @!P1 LDG.E.EL R26, desc[UR4][R58.64] ;  /* 0x000000043a1a9981 */ /* 0x000f62000c2e1900 */
[----:B--2---:R-:W-:Y:S02]  /*32e0*/  SEL R12, R12, RZ, !P6 ;  /* 0x000000ff0c0c7207 */ /* 0x004fe40007000000 */
[----:B------:R-:W-:-:S03]  /*32f0*/  SEL R13, R13, RZ, !P6 ;  /* 0x000000ff0d0d7207 */ /* 0x000fc60007000000 */
[----:B------:R-:W-:Y:S02]  /*3300*/  FADD R49, -R12, R49 ;  /* 0x000000310c317221 */ /* 0x000fe40000000100 */
[----:B------:R-:W-:Y:S01]  /*3310*/  FADD R22, -R13, R22 ;  /* 0x000000160d167221 */ /* 0x000fe20000000100 */
[----:B------:R-:W-:Y:S02]  /*3320*/  SEL R14, R14, RZ, !P6 ;  /* 0x000000ff0e0e7207 */ /* 0x000fe40007000000 */
[----:B---3--:R-:W-:Y:S02]  /*3330*/  SEL R51, R51, RZ, !P6 ;  /* 0x000000ff33337207 */ /* 0x008fe40007000000 */
[----:B----4-:R-:W-:-:S03]  /*3340*/  SEL R21, R21, RZ, !P6 ;  /* 0x000000ff15157207 */ /* 0x010fc60007000000 */
[----:B------:R-:W-:Y:S01]  /*3350*/  FFMA R25, R49, R51, R12 ;  /* 0x0000003331197223 */ /* 0x000fe2000000000c */
[----:B------:R-:W-:Y:S01]  /*3360*/  SEL R12, R15, RZ, !P6 ;  /* 0x000000ff0f0c7207 */ /* 0x000fe20007000000 */
[----:B------:R-:W-:-:S04]  /*3370*/  FFMA R27, R22, R21, R13 ;  /* 0x00000015161b7223 */ /* 0x000fc8000000000d */
[----:B------:R-:W-:Y:S01]  /*3380*/  FADD R29, -R12, R29 ;  /* 0x0000001d0c1d7221 */ /* 0x000fe20000000100 */
[----:B-----5:R-:W-:Y:S01]  /*3390*/  SEL R46, R46, RZ, !P6 ;  /* 0x000000ff2e2e7207 */ /* 0x020fe20007000000 */
[----:B------:R-:W-:Y:S01]  /*33a0*/  FADD R23, -R14, R23 ;  /* 0x000000170e177221 */ /* 0x000fe20000000100 */
[----:B------:R-:W-:-:S03]  /*33b0*/  SEL R50, R50, RZ, !P6 ;  /* 0x000000ff32327207 */ /* 0x000fc60007000000 */
[----:B------:R-:W-:Y:S01]  /*33c0*/  FFMA R29, R29, R46, R12 ;  /* 0x0000002e1d1d7223 */ /* 0x000fe2000000000c */
[----:B------:R-:W-:Y:S01]  /*33d0*/  CS2R R20, SRZ ;  /* 0x0000000000147805 */ /* 0x000fe2000001ff00 */
[----:B------:R-:W-:Y:S01]  /*33e0*/  FFMA R24, R23, R50, R14 ;  /* 0x0000003217187223 */ /* 0x000fe2000000000e */
[----:B------:R-:W-:-:S04]  /*33f0*/  SEL R13, R57, RZ, P5 ;  /* 0x000000ff390d7207 */ /* 0x000fc80002800000 */
[----:B------:R-:W-:Y:S02]  /*3400*/  SHF.R.U32.HI R12, RZ, 0x1e, R13 ;  /* 0x0000001eff0c7819 */ /* 0x000fe4000001160d */
[----:B------:R-:W-:Y:S02]  /*3410*/  SEL R57, R56, RZ, P5 ;  /* 0x000000ff38397207 */ /* 0x000fe40002800000 */
[----:B------:R-:W-:Y:S02]  /*3420*/  LOP3.LUT R12, R12, 0x2, RZ, 0xc0, !PT ;  /* 0x000000020c0c7812 */ /* 0x000fe400078ec0ff */
[----:B------:R-:W-:Y:S02]  /*3430*/  CS2R R22, SRZ ;  /* 0x0000000000167805 */ /* 0x000fe4000001ff00 */
[----:B------:R-:W-:Y:S02]  /*3440*/  SEL R16, R16, RZ, !P1 ;  /* 0x000000ff10107207 */ /* 0x000fe40004800000 */
[----:B------:R-:W-:-:S02]  /*3450*/  IADD3 R12, P3, R12, R57, RZ ;  /* 0x000000390c0c7210 */ /* 0x000fc40007f7e0ff */
[----:B------:R-:W-:Y:S01]  /*3460*/  SEL R44, R44, RZ, !P1 ;  /* 0x000000ff2c2c7207 */ /* 0x000fe20004800000 */
[----:B------:R-:W2:Y:S01]  /*3470*/  @P5 LDG.E.EL.128 R20, desc[UR4][R42.64] ;  /* 0x000000042a145981 */ /* 0x000ea2000c2e1d00 */
[----:B------:R-:W-:Y:S01]  /*3480*/  FADD R31, -R16, R31 ;  /* 0x0000001f101f7221 */ /* 0x000fe20000000100 */
[----:B------:R-:W-:Y:S01]  /*3490*/  IMAD.X R13, RZ, RZ, R13, P3 ;  /* 0x000000ffff0d7224 */ /* 0x000fe200018e060d */
[----:B------:R-:W-:Y:S02]  /*34a0*/  CS2R R14, SRZ ;  /* 0x00000000000e7805 */ /* 0x000fe4000001ff00 */
[----:B------:R-:W-:Y:S01]  /*34b0*/  FFMA R31, R31, R44, R16 ;  /* 0x0000002c1f1f7223 */ /* 0x000fe20000000010 */
[C---:B------:R-:W-:Y:S01]  /*34c0*/  IMAD.SHL.U32 R44, R12.reuse, 0x8, RZ ;  /* 0x000000080c2c7824 */ /* 0x040fe200078e00ff */
[----:B------:R-:W-:Y:S02]  /*34d0*/  SHF.L.U64.HI R46, R12, 0x3, R13 ;  /* 0x000000030c2e7819 */ /* 0x000fe4000001020d */
[----:B------:R-:W-:-:S06]  /*34e0*/  CS2R R12, SRZ ;  /* 0x00000000000c7805 */ /* 0x000fcc000001ff00 */
[----:B------:R-:W3:Y:S01]  /*34f0*/  @P5 LDG.E.EL.128 R12, desc[UR4][R52.64] ;  /* 0x00000004340c5981 */ /* 0x000ee2000c2e1d00 */
[----:B------:R-:W-:-:S06]  /*3500*/  IMAD.MOV.U32 R28, RZ, RZ, RZ ;  /* 0x000000ffff1c7224 */ /* 0x000fcc00078e00ff */
[----:B------:R0:W4:Y:S01]  /*3510*/  @!P1 LDG.E.EL R28, desc[UR4][R58.64] ;  /* 0x000000043a1c9981 */ /* 0x000122000c2e1900 */
[----:B------:R-:W-:Y:S02]  /*3520*/  P2R R33, PR, RZ, 0x4 ;  /* 0x00000004ff217803 */ /* 0x000fe40000000000 */
[----:B------:R-:W-:Y:S02]  /*3530*/  P2R R39, PR, RZ, 0x1 ;  /* 0x00000001ff277803 */ /* 0x000fe40000000000 */
[----:B------:R-:W-:Y:S02]  /*3540*/  SEL R17, R17, RZ, !P1 ;  /* 0x000000ff11117207 */ /* 0x000fe40004800000 */
[----:B------:R-:W-:-:S03]  /*3550*/  SEL R26, R26, RZ, !P1 ;  /* 0x000000ff1a1a7207 */ /* 0x000fc60004800000 */
[----:B------:R-:W-:Y:S01]  /*3560*/  FADD R48, -R17, R48 ;  /* 0x0000003011307221 */ /* 0x000fe20000000100 */
[----:B------:R-:W-:-:S04]  /*3570*/  IMAD.WIDE R54, R6, 0x8, R54 ;  /* 0x0000000806367825 */ /* 0x000fc800078e0236 */
[----:B------:R-:W-:Y:S01]  /*3580*/  FFMA R26, R48, R26, R17 ;  /* 0x0000001a301a7223 */ /* 0x000fe20000000011 */
[----:B------:R-:W-:Y:S02]  /*3590*/  CS2R R16, SRZ ;  /* 0x0000000000107805 */ /* 0x000fe4000001ff00 */
[----:B--2---:R-:W-:Y:S02]  /*35a0*/  SEL R49, R21, RZ, P5 ;  /* 0x000000ff15317207 */ /* 0x004fe40002800000 */
[----:B------:R-:W-:Y:S02]  /*35b0*/  SEL R20, R20, RZ, P5 ;  /* 0x000000ff14147207 */ /* 0x000fe40002800000 */
[----:B------:R-:W-:Y:S02]  /*35c0*/  SEL R21, R22, RZ, P5 ;  /* 0x000000ff16157207 */ /* 0x000fe40002800000 */
[----:B0-----:R-:W-:Y:S02]  /*35d0*/  SHF.R.U32.HI R59, RZ, 0x1c, R49 ;  /* 0x0000001cff3b7819 */ /* 0x001fe40000011631 */
[----:B------:R-:W-:-:S02]  /*35e0*/  SEL R22, R23, RZ, P5 ;  /* 0x000000ff17167207 */ /* 0x000fc40002800000 */
[C---:B------:R-:W-:Y:S02]  /*35f0*/  LEA R58, P3, R20.reuse, UR6, 0x2 ;  /* 0x00000006143a7c11 */ /* 0x040fe4000f8610ff */
[----:B------:R-:W-:Y:S02]  /*3600*/  LEA R23, P4, R21, UR6, 0x2 ;  /* 0x0000000615177c11 */ /* 0x000fe4000f8810ff */
[----:B------:R-:W-:Y:S02]  /*3610*/  LOP3.LUT R59, R59, 0x8, RZ, 0xc0, !PT ;  /* 0x000000083b3b7812 */ /* 0x000fe400078ec0ff */
[----:B------:R-:W-:Y:S02]  /*3620*/  LEA.HI.X R49, R20, UR7, R49, 0x2, P3 ;  /* 0x0000000714317c11 */ /* 0x000fe400098f1431 */
[----:B------:R-:W-:Y:S02]  /*3630*/  LEA.HI.X R21, R21, UR7, R22, 0x2, P4 ;  /* 0x0000000715157c11 */ /* 0x000fe4000a0f1416 */
[----:B------:R-:W-:-:S02]  /*3640*/  IADD3 R58, P3, P4, R44, R58, R59 ;  /* 0x0000003a2c3a7210 */ /* 0x000fc40007c7e03b */
[----:B------:R-:W-:Y:S02]  /*3650*/  SHF.R.U32.HI R22, RZ, 0x1c, R22 ;  /* 0x0000001cff167819 */ /* 0x000fe40000011616 */
[----:B---3--:R-:W-:Y:S02]  /*3660*/  SEL R12, R12, RZ, P5 ;  /* 0x000000ff0c0c7207 */ /* 0x008fe40002800000 */
[----:B------:R-:W-:Y:S02]  /*3670*/  IADD3.X R59, R46, R49, RZ, P3, P4 ;  /* 0x000000312e3b7210 */ /* 0x000fe40001fe84ff */
[----:B------:R-:W-:Y:S02]  /*3680*/  LOP3.LUT R22, R22, 0x8, RZ, 0xc0, !PT ;  /* 0x0000000816167812 */ /* 0x000fe400078ec0ff */
[----:B------:R-:W-:Y:S02]  /*3690*/  SEL R51, R13, RZ, P5 ;  /* 0x000000ff0d337207 */ /* 0x000fe40002800000 */
[----:B------:R-:W-:-:S02]  /*36a0*/  LEA R50, P4, R12, UR6, 0x2 ;  /* 0x000000060c327c11 */ /* 0x000fc4000f8810ff */
[----:B------:R-:W-:Y:S02]  /*36b0*/  IADD3 R22, P2, P3, R44, R23, R22 ;  /* 0x000000172c167210 */ /* 0x000fe40007b5e016 */
[--C-:B------:R-:W-:Y:S02]  /*36c0*/  LEA.HI.X R13, R12, UR7, R51.reuse, 0x2, P4 ;  /* 0x000000070c0d7c11 */ /* 0x100fe4000a0f1433 */
[----:B------:R-:W-:Y:S02]  /*36d0*/  SEL R12, R14, RZ, P5 ;  /* 0x000000ff0e0c7207 */ /* 0x000fe40002800000 */
[----:B------:R-:W-:Y:S02]  /*36e0*/  IADD3.X R23, R46, R21, RZ, P2, P3 ;  /* 0x000000152e177210 */ /* 0x000fe400017e64ff */
[----:B------:R-:W-:Y:S02]  /*36f0*/  SHF.R.U32.HI R51, RZ, 0x1c, R51 ;  /* 0x0000001cff337819 */ /* 0x000fe40000011633 */
[----:B------:R-:W-:-:S02]  /*3700*/  SEL R21, R15, RZ, P5 ;  /* 0x000000ff0f157207 */ /* 0x000fc40002800000 */
[C---:B------:R-:W-:Y:S02]  /*3710*/  LEA R20, P4, R12.reuse, UR6, 0x2 ;  /* 0x000000060c147c11 */ /* 0x040fe4000f8810ff */
[----:B------:R-:W-:Y:S02]  /*3720*/  LOP3.LUT R51, R51, 0x8, RZ, 0xc0, !PT ;  /* 0x0000000833337812 */ /* 0x000fe400078ec0ff */
[--C-:B------:R-:W-:Y:S02]  /*3730*/  LEA.HI.X R15, R12, UR7, R21.reuse, 0x2, P4 ;  /* 0x000000070c0f7c11 */ /* 0x100fe4000a0f1415 */
[----:B------:R-:W-:Y:S02]  /*3740*/  SHF.R.U32.HI R21, RZ, 0x1c, R21 ;  /* 0x0000001cff157819 */ /* 0x000fe40000011615 */
[----:B------:R-:W-:Y:S02]  /*3750*/  IADD3 R50, P0, P3, R44, R50, R51 ;  /* 0x000000322c327210 */ /* 0x000fe40007b1e033 */
[----:B------:R-:W-:-:S02]  /*3760*/  LOP3.LUT R21, R21, 0x8, RZ, 0xc0, !PT ;  /* 0x0000000815157812 */ /* 0x000fc400078ec0ff */
[----:B------:R-:W-:Y:S02]  /*3770*/  IADD3.X R51, R46, R13, RZ, P0, P3 ;  /* 0x0000000d2e337210 */ /* 0x000fe400007e64ff */
[----:B------:R-:W-:-:S04]  /*3780*/  IADD3 R20, P3, P4, R44, R20, R21 ;  /* 0x000000142c147210 */ /* 0x000fc80007c7e015 */
[----:B------:R-:W-:Y:S02]  /*3790*/  IADD3.X R21, R46, R15, RZ, P3, P4 ;  /* 0x0000000f2e157210 */ /* 0x000fe40001fe84ff */
[----:B------:R-:W-:Y:S02]  /*37a0*/  ISETP.GT.AND P4, PT, R0, 0x14f, PT ;  /* 0x0000014f0000780c */ /* 0x000fe40003f84270 */
[----:B------:R-:W-:Y:S02]  /*37b0*/  CS2R R12, SRZ ;  /* 0x00000000000c7805 */ /* 0x000fe4000001ff00 */
[----:B------:R-:W-:-:S09]  /*37c0*/  CS2R R14, SRZ ;  /* 0x00000000000e7805 */ /* 0x000fd2000001ff00 */
[----:B------:R-:W2:Y:S04]  /*37d0*/  @P4 LDG.E.EL.64 R16, desc[UR4][R54.64] ;  /* 0x0000000436104981 */ /* 0x000ea8000c2e1b00 */
[----:B------:R-:W3:Y:S01]  /*37e0*/  @P4 LDG.E.EL.128 R12, desc[UR4][R42.64] ;  /* 0x000000042a0c4981 */ /* 0x000ee2000c2e1d00 */
[----:B----4-:R-:W-:Y:S02]  /*37f0*/  SEL R28, R28, RZ, !P1 ;  /* 0x000000ff1c1c7207 */ /* 0x010fe40004800000 */
[----:B--2---:R-:W-:Y:S02]  /*3800*/  SEL R48, R17, RZ, P4 ;  /* 0x000000ff11307207 */ /* 0x004fe40002000000 */
[----:B------:R-:W-:Y:S02]  /*3810*/  SEL R17, R16, RZ, P4 ;  /* 0x000000ff10117207 */ /* 0x000fe40002000000 */
[----:B------:R-:W-:-:S04]  /*3820*/  SHF.R.U32.HI R16, RZ, 0x1e, R48 ;  /* 0x0000001eff107819 */ /* 0x000fc80000011630 */
[----:B------:R-:W-:-:S04]  /*3830*/  LOP3.LUT R16, R16, 0x2, RZ, 0xc0, !PT ;  /* 0x0000000210107812 */ /* 0x000fc800078ec0ff */
[----:B------:R-:W-:Y:S02]  /*3840*/  IADD3 R17, P3, R16, R17, RZ ;  /* 0x0000001110117210 */ /* 0x000fe40007f7e0ff */
[----:B---3--:R-:W-:-:S03]  /*3850*/  SEL R49, R13, RZ, P4 ;  /* 0x000000ff0d317207 */ /* 0x008fc60002000000 */
[----:B------:R-:W-:Y:S01]  /*3860*/  IMAD.X R16, RZ, RZ, R48, P3 ;  /* 0x000000ffff107224 */ /* 0x000fe200018e0630 */
[----:B------:R-:W-:Y:S02]  /*3870*/  SEL R12, R12, RZ, P4 ;  /* 0x000000ff0c0c7207 */ /* 0x000fe40002000000 */
[--C-:B------:R-:W-:Y:S02]  /*3880*/  SHF.R.U32.HI R56, RZ, 0x1c, R49.reuse ;  /* 0x0000001cff387819 */ /* 0x100fe40000011631 */
[C---:B------:R-:W-:Y:S01]  /*3890*/  SHF.L.U64.HI R16, R17.reuse, 0x3, R16 ;  /* 0x0000000311107819 */ /* 0x040fe20000010210 */
[----:B------:R-:W-:Y:S01]  /*38a0*/  IMAD.SHL.U32 R17, R17, 0x8, RZ ;  /* 0x0000000811117824 */ /* 0x000fe200078e00ff */
[----:B------:R-:W-:Y:S02]  /*38b0*/  LEA R57, P3, R12, UR6, 0x2 ;  /* 0x000000060c397c11 */ /* 0x000fe4000f8610ff */
[----:B------:R-:W-:Y:S02]  /*38c0*/  LOP3.LUT R56, R56, 0x8, RZ, 0xc0, !PT ;  /* 0x0000000838387812 */ /* 0x000fe400078ec0ff */
[----:B------:R-:W-:-:S02]  /*38d0*/  LEA.HI.X R13, R12, UR7, R49, 0x2, P3 ;  /* 0x000000070c0d7c11 */ /* 0x000fc400098f1431 */
[----:B------:R-:W-:-:S04]  /*38e0*/  IADD3 R56, P0, P3, R17, R57, R56 ;  /* 0x0000003911387210 */ /* 0x000fc80007b1e038 */
[----:B------:R-:W-:Y:S02]  /*38f0*/  IADD3.X R57, R16, R13, RZ, P0, P3 ;  /* 0x0000000d10397210 */ /* 0x000fe400007e64ff */
[----:B------:R-:W-:Y:S02]  /*3900*/  SEL R13, R14, RZ, P4 ;  /* 0x000000ff0e0d7207 */ /* 0x000fe40002000000 */
[----:B------:R-:W-:-:S04]  /*3910*/  SEL R14, R15, RZ, P4 ;  /* 0x000000ff0f0e7207 */ /* 0x000fc80002000000 */
[--C-:B------:R-:W-:Y:S02]  /*3920*/  SHF.R.U32.HI R54, RZ, 0x1c, R14.reuse ;  /* 0x0000001cff367819 */ /* 0x100fe4000001160e */
[C---:B------:R-:W-:Y:S02]  /*3930*/  LEA R55, P3, R13.reuse, UR6, 0x2 ;  /* 0x000000060d377c11 */ /* 0x040fe4000f8610ff */
[----:B------:R-:W-:Y:S02]  /*3940*/  LOP3.LUT R54, R54, 0x8, RZ, 0xc0, !PT ;  /* 0x0000000836367812 */ /* 0x000fe400078ec0ff */
[----:B------:R-:W-:Y:S02]  /*3950*/  LEA.HI.X R13, R13, UR7, R14, 0x2, P3 ;  /* 0x000000070d0d7c11 */ /* 0x000fe400098f140e */
[----:B------:R-:W-:-:S04]  /*3960*/  IADD3 R54, P0, P3, R17, R55, R54 ;  /* 0x0000003711367210 */ /* 0x000fc80007b1e036 */
[----:B------:R-:W-:Y:S02]  /*3970*/  IADD3.X R55, R16, R13, RZ, P0, P3 ;  /* 0x0000000d10377210 */ /* 0x000fe400007e64ff */
[----:B------:R-:W-:-:S05]  /*3980*/  SEL R13, R18, RZ, !P1 ;  /* 0x000000ff120d7207 */ /* 0x000fca0004800000 */
[----:B------:R-:W-:Y:S01]  /*3990*/  FADD R40, -R13, R40 ;  /* 0x000000280d287221 */ /* 0x000fe20000000100 */
[----:B------:R-:W-:-:S03]  /*39a0*/  CS2R R14, SRZ ;  /* 0x00000000000e7805 */ /* 0x000fc6000001ff00 */
[----:B------:R-:W-:Y:S01]  /*39b0*/  FFMA R28, R40, R28, R13 ;  /* 0x0000001c281c7223 */ /* 0x000fe2000000000d */
[----:B------:R-:W-:-:S06]  /*39c0*/  CS2R R12, SRZ ;  /* 0x00000000000c7805 */ /* 0x000fcc000001ff00 */
[----:B------:R-:W2:Y:S01]  /*39d0*/  @P4 LDG.E.EL.128 R12, desc[UR4][R52.64] ;  /* 0x00000004340c4981 */ /* 0x000ea2000c2e1d00 */
[----:B------:R-:W-:Y:S02]  /*39e0*/  SEL R19, R19, RZ, !P1 ;  /* 0x000000ff13137207 */ /* 0x000fe40004800000 */
[----:B------:R-:W-:Y:S01]  /*39f0*/  SEL R47, R47, RZ, !P1 ;  /* 0x000000ff2f2f7207 */ /* 0x000fe20004800000 */
[----:B------:R-:W-:Y:S02]  /*3a00*/  VIADD R49, R4, 0xfffffeb0 ;  /* 0xfffffeb004317836 */ /* 0x000fe40000000000 */
[----:B------:R-:W-:-:S04]  /*3a10*/  FADD R30, -R19, R30 ;  /* 0x0000001e131e7221 */ /* 0x000fc80000000100 */
[----:B------:R-:W-:Y:S01]  /*3a20*/  FFMA R43, R30, R47, R19 ;  /* 0x0000002f1e2b7223 */ /* 0x000fe20000000013 */
[----:B------:R-:W-:Y:S02]  /*3a30*/  IMAD.SHL.U32 R47, R49, 0x4, RZ ;  /* 0x00000004312f7824 */ /* 0x000fe400078e00ff */
[----:B------:R-:W-:Y:S02]  /*3a40*/  IMAD R19, R7, 0x600, RZ ;  /* 0x0000060007137824 */ /* 0x000fe400078e02ff */
[----:B------:R-:W-:-:S04]  /*3a50*/  IMAD.WIDE R58, R47, 0x4, R58 ;  /* 0x000000042f3a7825 */ /* 0x000fc800078e023a */
[----:B------:R-:W-:Y:S02]  /*3a60*/  IMAD.MOV.U32 R18, RZ, RZ, RZ ;  /* 0x000000ffff127224 */ /* 0x000fe400078e00ff */
[----:B------:R-:W-:-:S05]  /*3a70*/  IMAD.WIDE R58, R19, 0x4, R58 ;  /* 0x00000004133a7825 */ /* 0x000fca00078e023a */
[----:B------:R0:W3:Y:S01]  /*3a80*/  @P5 LDG.E.EL R18, desc[UR4][R58.64] ;  /* 0x000000043a125981 */ /* 0x0000e2000c2e1900 */
[----:B------:R-:W-:-:S04]  /*3a90*/  IMAD.WIDE R22, R47, 0x4, R22 ;  /* 0x000000042f167825 */ /* 0x000fc800078e0216 */
[----:B------:R-:W-:-:S04]  /*3aa0*/  IMAD.WIDE R50, R47, 0x4, R50 ;  /* 0x000000042f327825 */ /* 0x000fc800078e0232 */
[----:B------:R-:W-:-:S04]  /*3ab0*/  IMAD.WIDE R20, R47, 0x4, R20 ;  /* 0x000000042f147825 */ /* 0x000fc800078e0214 */
[----:B------:R-:W-:Y:S01]  /*3ac0*/  VIADD R48, R0, 0xfffffeb0 ;  /* 0xfffffeb000307836 */ /* 0x000fe20000000000 */
[----:B--2---:R-:W-:Y:S02]  /*3ad0*/  SEL R61, R12, RZ, P4 ;  /* 0x000000ff0c3d7207 */ /* 0x004fe40002000000 */
[----:B------:R-:W-:Y:S02]  /*3ae0*/  SEL R12, R13, RZ, P4 ;  /* 0x000000ff0d0c7207 */ /* 0x000fe40002000000 */
[----:B------:R-:W-:-:S04]  /*3af0*/  LEA R13, P3, R61, UR6, 0x2 ;  /* 0x000000063d0d7c11 */ /* 0x000fc8000f8610ff */
[--C-:B------:R-:W-:Y:S02]  /*3b00*/  LEA.HI.X R61, R61, UR7, R12.reuse, 0x2, P3 ;  /* 0x000000073d3d7c11 */ /* 0x100fe400098f140c */
[----:B------:R-:W-:-:S04]  /*3b10*/  SHF.R.U32.HI R12, RZ, 0x1c, R12 ;  /* 0x0000001cff0c7819 */ /* 0x000fc8000001160c */
[----:B------:R-:W-:Y:S02]  /*3b20*/  LOP3.LUT R12, R12, 0x8, RZ, 0xc0, !PT ;  /* 0x000000080c0c7812 */ /* 0x000fe400078ec0ff */
[----:B------:R-:W-:Y:S02]  /*3b30*/  SEL R14, R14, RZ, P4 ;  /* 0x000000ff0e0e7207 */ /* 0x000fe40002000000 */
[----:B------:R-:W-:Y:S02]  /*3b40*/  IADD3 R12, P0, P3, R17, R13, R12 ;  /* 0x0000000d110c7210 */ /* 0x000fe40007b1e00c */
[----:B0-----:R-:W-:Y:S02]  /*3b50*/  SEL R59, R15, RZ, P4 ;  /* 0x000000ff0f3b7207 */ /* 0x001fe40002000000 */
[----:B------:R-:W-:Y:S02]  /*3b60*/  IADD3.X R13, R16, R61, RZ, P0, P3 ;  /* 0x0000003d100d7210 */ /* 0x000fe400007e64ff */
[----:B------:R-:W-:-:S04]  /*3b70*/  LEA R15, P3, R14, UR6, 0x2 ;  /* 0x000000060e0f7c11 */ /* 0x000fc8000f8610ff */
[--C-:B------:R-:W-:Y:S02]  /*3b80*/  LEA.HI.X R53, R14, UR7, R59.reuse, 0x2, P3 ;  /* 0x000000070e357c11 */ /* 0x100fe400098f143b */
[----:B------:R-:W-:-:S04]  /*3b90*/  SHF.R.U32.HI R14, RZ, 0x1c, R59 ;  /* 0x0000001cff0e7819 */ /* 0x000fc8000001163b */
[----:B------:R-:W-:Y:S01]  /*3ba0*/  LOP3.LUT R14, R14, 0x8, RZ, 0xc0, !PT ;  /* 0x000000080e0e7812 */ /* 0x000fe200078ec0ff */
[----:B------:R-:W-:-:S03]  /*3bb0*/  IMAD.WIDE R58, R19, 0x4, R22 ;  /* 0x00000004133a7825 */ /* 0x000fc600078e0216 */
[----:B------:R-:W-:Y:S02]  /*3bc0*/  IADD3 R14, P0, P3, R17, R15, R14 ;  /* 0x0000000f110e7210 */ /* 0x000fe40007b1e00e */
[----:B------:R-:W-:Y:S02]  /*3bd0*/  CS2R R22, SRZ ;  /* 0x0000000000167805 */ /* 0x000fe4000001ff00 */
[----:B------:R-:W-:Y:S01]  /*3be0*/  IADD3.X R15, R16, R53, RZ, P0, P3 ;  /* 0x00000035100f7210 */ /* 0x000fe200007e64ff */
[----:B------:R-:W-:-:S03]  /*3bf0*/  IMAD.WIDE R52, R19, 0x4, R50 ;  /* 0x0000000413347825 */ /* 0x000fc600078e0232 */
[----:B------:R-:W2:Y:S04]  /*3c00*/  @P5 LDG.E.EL R23, desc[UR4][R58.64] ;  /* 0x000000043a175981 */ /* 0x000ea8000c2e1900 */
[----:B------:R0:W4:Y:S01]  /*3c10*/  @P5 LDG.E.EL R22, desc[UR4][R52.64] ;  /* 0x0000000434165981 */ /* 0x000122000c2e1900 */
[----:B------:R-:W-:Y:S01]  /*3c20*/  IMAD.WIDE R50, R19, 0x4, R20 ;  /* 0x0000000413327825 */ /* 0x000fe200078e0214 */
[----:B0-----:R-:W0:Y:S01]  /*3c30*/  LDC.64 R52, c[0x0][0x2a8] ;  /* 0x0000aa00ff347b82 */ /* 0x001e220000000a00 */
[----:B------:R-:W-:Y:S02]  /*3c40*/  CS2R R20, SRZ ;  /* 0x0000000000147805 */ /* 0x000fe4000001ff00 */
[----:B------:R-:W-:-:S04]  /*3c50*/  IMAD.SHL.U32 R19, R48, 0x4, RZ ;  /* 0x0000000430137824 */ /* 0x000fc800078e00ff */
[C---:B------:R-:W-:Y:S01]  /*3c60*/  IMAD.WIDE R56, R19.reuse, 0x4, R56 ;  /* 0x0000000413387825 */ /* 0x040fe200078e0238 */
[----:B------:R1:W5:Y:S03]  /*3c70*/  @P5 LDG.E.EL R21, desc[UR4][R50.64] ;  /* 0x0000000432155981 */ /* 0x000366000c2e1900 */
[----:B------:R-:W-:-:S04]  /*3c80*/  IMAD.WIDE R54, R19, 0x4, R54 ;  /* 0x0000000413367825 */ /* 0x000fc800078e0236 */
[----:B------:R-:W-:-:S04]  /*3c90*/  IMAD.WIDE R12, R19, 0x4, R12 ;  /* 0x00000004130c7825 */ /* 0x000fc800078e020c */
[----:B------:R-:W-:-:S04]  /*3ca0*/  IMAD.WIDE R14, R19, 0x4, R14 ;  /* 0x00000004130e7825 */ /* 0x000fc800078e020e */
[----:B-1----:R-:W-:-:S04]  /*3cb0*/  IMAD R51, R9, 0x600, RZ ;  /* 0x0000060009337824 */ /* 0x002fc800078e02ff */
[----:B------:R-:W-:-:S04]  /*3cc0*/  IMAD.WIDE R60, R51, 0x4, R56 ;  /* 0x00000004333c7825 */ /* 0x000fc800078e0238 */
[C---:B------:R-:W-:Y:S01]  /*3cd0*/  IMAD.WIDE R58, R51.reuse, 0x4, R54 ;  /* 0x00000004333a7825 */ /* 0x040fe200078e0236 */
[----:B------:R-:W2:Y:S03]  /*3ce0*/  @P4 LDG.E.EL R20, desc[UR4][R60.64] ;  /* 0x000000043c144981 */ /* 0x000ea6000c2e1900 */
[----:B------:R-:W-:Y:S01]  /*3cf0*/  IMAD.WIDE R56, R51, 0x4, R12 ;  /* 0x0000000433387825 */ /* 0x000fe200078e020c */
[----:B------:R-:W-:-:S03]  /*3d00*/  CS2R R12, SRZ ;  /* 0x00000000000c7805 */ /* 0x000fc6000001ff00 */
[----:B------:R-:W-:Y:S01]  /*3d10*/  IMAD.WIDE R54, R51, 0x4, R14 ;  /* 0x0000000433367825 */ /* 0x000fe200078e020e */
[----:B------:R-:W-:-:S03]  /*3d20*/  CS2R R14, SRZ ;  /* 0x00000000000e7805 */ /* 0x000fc6000001ff00 */
[----:B0-----:R-:W-:-:S05]  /*3d30*/  IMAD.WIDE R50, R38, 0x8, R52 ;  /* 0x0000000826327825 */ /* 0x001fca00078e0234 */
[----:B------:R-:W2:Y:S01]  /*3d40*/  @P5 LDG.E.EL.128 R12, desc[UR4][R50.64] ;  /* 0x00000004320c5981 */ /* 0x000ea2000c2e1d00 */
[----:B------:R-:W-:-:S06]  /*3d50*/  IMAD.MOV.U32 R40, RZ, RZ, RZ ;  /* 0x000000ffff287224 */ /* 0x000fcc00078e00ff */
[----:B------:R0:W3:Y:S01]  /*3d60*/  @P4 LDG.E.EL R40, desc[UR4][R56.64] ;  /* 0x0000000438284981 */ /* 0x0000e2000c2e1900 */
[----:B------:R-:W-:-:S06]  /*3d70*/  IMAD.MOV.U32 R42, RZ, RZ, RZ ;  /* 0x000000ffff2a7224 */ /* 0x000fcc00078e00ff */
[----:B------:R1:W3:Y:S01]  /*3d80*/  @P4 LDG.E.EL R42, desc[UR4][R58.64] ;  /* 0x000000043a2a4981 */ /* 0x0002e2000c2e1900 */
[----:B------:R-:W-:Y:S01]  /*3d90*/  IMAD.WIDE R52, R5, 0x8, R52 ;  /* 0x0000000805347825 */ /* 0x000fe200078e0234 */
[----:B--2---:R-:W-:Y:S02]  /*3da0*/  SEL R38, R12, RZ, P5 ;  /* 0x000000ff0c267207 */ /* 0x004fe40002800000 */
[----:B------:R-:W-:Y:S02]  /*3db0*/  SEL R13, R13, RZ, P5 ;  /* 0x000000ff0d0d7207 */ /* 0x000fe40002800000 */
[----:B------:R-:W-:-:S04]  /*3dc0*/  LEA R12, P3, R38, UR6, 0x2 ;  /* 0x00000006260c7c11 */ /* 0x000fc8000f8610ff */
[--C-:B0-----:R-:W-:Y:S02]  /*3dd0*/  LEA.HI.X R57, R38, UR7, R13.reuse, 0x2, P3 ;  /* 0x0000000726397c11 */ /* 0x101fe400098f140d */
[----:B------:R-:W-:-:S04]  /*3de0*/  SHF.R.U32.HI R13, RZ, 0x1c, R13 ;  /* 0x0000001cff0d7819 */ /* 0x000fc8000001160d */
[----:B------:R-:W-:Y:S02]  /*3df0*/  LOP3.LUT R13, R13, 0x8, RZ, 0xc0, !PT ;  /* 0x000000080d0d7812 */ /* 0x000fe400078ec0ff */
[----:B------:R-:W-:Y:S02]  /*3e00*/  SEL R14, R14, RZ, P5 ;  /* 0x000000ff0e0e7207 */ /* 0x000fe40002800000 */
[----:B------:R-:W-:Y:S02]  /*3e10*/  IADD3 R12, P0, P3, R44, R12, R13 ;  /* 0x0000000c2c0c7210 */ /* 0x000fe40007b1e00d */
[----:B-1----:R-:W-:Y:S02]  /*3e20*/  SEL R59, R15, RZ, P5 ;  /* 0x000000ff0f3b7207 */ /* 0x002fe40002800000 */
[----:B------:R-:W-:Y:S02]  /*3e30*/  IADD3.X R13, R46, R57, RZ, P0, P3 ;  /* 0x000000392e0d7210 */ /* 0x000fe400007e64ff */
[----:B------:R-:W-:-:S04]  /*3e40*/  LEA R58, P3, R14, UR6, 0x2 ;  /* 0x000000060e3a7c11 */ /* 0x000fc8000f8610ff */
[--C-:B------:R-:W-:Y:S02]  /*3e50*/  LEA.HI.X R15, R14, UR7, R59.reuse, 0x2, P3 ;  /* 0x000000070e0f7c11 */ /* 0x100fe400098f143b */
[----:B------:R-:W-:-:S04]  /*3e60*/  SHF.R.U32.HI R59, RZ, 0x1c, R59 ;  /* 0x0000001cff3b7819 */ /* 0x000fc8000001163b */
[----:B------:R-:W-:-:S04]  /*3e70*/  LOP3.LUT R59, R59, 0x8, RZ, 0xc0, !PT ;  /* 0x000000083b3b7812 */ /* 0x000fc800078ec0ff */
[----:B------:R-:W-:Y:S01]  /*3e80*/  IADD3 R58, P0, P3, R44, R58, R59 ;  /* 0x0000003a2c3a7210 */ /* 0x000fe20007b1e03b */
[----:B------:R-:W-:-:S03]  /*3e90*/  IMAD.MOV.U32 R14, RZ, RZ, RZ ;  /* 0x000000ffff0e7224 */ /* 0x000fc600078e00ff */
[----:B------:R-:W-:Y:S01]  /*3ea0*/  IADD3.X R59, R46, R15, RZ, P0, P3 ;  /* 0x0000000f2e3b7210 */ /* 0x000fe200007e64ff */
[----:B------:R-:W-:Y:S02]  /*3eb0*/  IMAD.MOV.U32 R15, RZ, RZ, R41 ;  /* 0x000000ffff0f7224 */ /* 0x000fe400078e0029 */
[----:B------:R-:W-:Y:S01]  /*3ec0*/  IMAD.HI R14, R41, -0x49f49f49, R14 ;  /* 0xb60b60b7290e7827 */ /* 0x000fe200078e020e */
[----:B------:R-:W-:-:S04]  /*3ed0*/  ISETP.GE.AND P3, PT, R4, 0x30, PT ;  /* 0x000000300400780c */ /* 0x000fc80003f66270 */
[----:B------:R-:W-:Y:S01]  /*3ee0*/  SHF.R.U32.HI R5, RZ, 0x1f, R14 ;  /* 0x0000001fff057819 */ /* 0x000fe2000001160e */
[----:B------:R-:W-:-:S03]  /*3ef0*/  IMAD R4, R7, 0x18000, R2 ;  /* 0x0001800007047824 */ /* 0x000fc600078e0202 */
[----:B------:R-:W-:Y:S01]  /*3f00*/  LEA.HI.SX32 R5, R14, R5, 0xf ;  /* 0x000000050e057211 */ /* 0x000fe200078f7aff */
[----:B------:R-:W-:-:S04]  /*3f10*/  IMAD.WIDE R12, R47, 0x4, R12 ;  /* 0x000000042f0c7825 */ /* 0x000fc800078e020c */
[----:B------:R-:W-:Y:S02]  /*3f20*/  IMAD R4, R49, 0x100, R4 ;  /* 0x0000010031047824 */ /* 0x000fe400078e0204 */
[----:B------:R-:W-:Y:S01]  /*3f30*/  IMAD R49, R5, 0x600, RZ ;  /* 0x0000060005317824 */ /* 0x000fe200078e02ff */
[----:B------:R-:W-:-:S03]  /*3f40*/  CS2R R14, SRZ ;  /* 0x00000000000e7805 */ /* 0x000fc6000001ff00 */
[----:B------:R-:W-:Y:S01]  /*3f50*/  IMAD.WIDE R56, R49, 0x4, R12 ;  /* 0x0000000431387825 */ /* 0x000fe200078e020c */
[----:B------:R-:W-:-:S06]  /*3f60*/  CS2R R12, SRZ ;  /* 0x00000000000c7805 */ /* 0x000fcc000001ff00 */
[----:B------:R-:W2:Y:S01]  /*3f70*/  @P5 LDG.E.EL.128 R12, desc[UR4][R52.64] ;  /* 0x00000004340c5981 */ /* 0x000ea2000c2e1d00 */
[----:B------:R-:W-:-:S06]  /*3f80*/  IMAD.MOV.U32 R30, RZ, RZ, RZ ;  /* 0x000000ffff1e7224 */ /* 0x000fcc00078e00ff */
[----:B------:R0:W3:Y:S01]  /*3f90*/  @P4 LDG.E.EL R30, desc[UR4][R54.64] ;  /* 0x00000004361e4981 */ /* 0x0000e2000c2e1900 */
[----:B------:R-:W-:-:S06]  /*3fa0*/  IMAD.MOV.U32 R5, RZ, RZ, RZ ;  /* 0x000000ffff057224 */ /* 0x000fcc00078e00ff */
[----:B------:R1:W3:Y:S01]  /*3fb0*/  @P5 LDG.E.EL R5, desc[UR4][R56.64] ;  /* 0x0000000438055981 */ /* 0x0002e2000c2e1900 */
[----:B--2---:R-:W-:Y:S02]  /*3fc0*/  SEL R12, R12, RZ, P5 ;  /* 0x000000ff0c0c7207 */ /* 0x004fe40002800000 */
[----:B0-----:R-:W-:Y:S02]  /*3fd0*/  SEL R55, R13, RZ, P5 ;  /* 0x000000ff0d377207 */ /* 0x001fe40002800000 */
[----:B------:R-:W-:-:S04]  /*3fe0*/  LEA R54, P0, R12, UR6, 0x2 ;  /* 0x000000060c367c11 */ /* 0x000fc8000f8010ff */
[--C-:B------:R-:W-:Y:S02]  /*3ff0*/  LEA.HI.X R13, R12, UR7, R55.reuse, 0x2, P0 ;  /* 0x000000070c0d7c11 */ /* 0x100fe400080f1437 */
[----:B------:R-:W-:-:S04]  /*4000*/  SHF.R.U32.HI R55, RZ, 0x1c, R55 ;  /* 0x0000001cff377819 */ /* 0x000fc80000011637 */
[----:B------:R-:W-:-:S04]  /*4010*/  LOP3.LUT R55, R55, 0x8, RZ, 0xc0, !PT ;  /* 0x0000000837377812 */ /* 0x000fc800078ec0ff */
[----:B------:R-:W-:-:S04]  /*4020*/  IADD3 R54, P0, P2, R44, R54, R55 ;  /* 0x000000362c367210 */ /* 0x000fc80007a1e037 */
[----:B------:R-:W-:Y:S02]  /*4030*/  IADD3.X R55, R46, R13, RZ, P0, P2 ;  /* 0x0000000d2e377210 */ /* 0x000fe400007e44ff */
[----:B------:R-:W-:Y:S02]  /*4040*/  SEL R13, R14, RZ, P5 ;  /* 0x000000ff0e0d7207 */ /* 0x000fe40002800000 */
[----:B------:R-:W-:-:S04]  /*4050*/  SEL R14, R15, RZ, P5 ;  /* 0x000000ff0f0e7207 */ /* 0x000fc80002800000 */
[--C-:B-1----:R-:W-:Y:S02]  /*4060*/  SHF.R.U32.HI R57, RZ, 0x1c, R14.reuse ;  /* 0x0000001cff397819 */ /* 0x102fe4000001160e */
[----:B------:R-:W-:Y:S02]  /*4070*/  LEA R56, P0, R13, UR6, 0x2 ;  /* 0x000000060d387c11 */ /* 0x000fe4000f8010ff */
[----:B------:R-:W-:Y:S02]  /*4080*/  LOP3.LUT R57, R57, 0x8, RZ, 0xc0, !PT ;  /* 0x0000000839397812 */ /* 0x000fe400078ec0ff */
[----:B------:R-:W-:Y:S02]  /*4090*/  LEA.HI.X R13, R13, UR7, R14, 0x2, P0 ;  /* 0x000000070d0d7c11 */ /* 0x000fe400080f140e */
[----:B------:R-:W-:Y:S02]  /*40a0*/  IADD3 R56, P0, P2, R44, R56, R57 ;  /* 0x000000382c387210 */ /* 0x000fe40007a1e039 */
[----:B------:R-:W-:-:S02]  /*40b0*/  CS2R R14, SRZ ;  /* 0x00000000000e7805 */ /* 0x000fc4000001ff00 */
[----:B------:R-:W-:Y:S02]  /*40c0*/  IADD3.X R57, R46, R13, RZ, P0, P2 ;  /* 0x0000000d2e397210 */ /* 0x000fe400007e44ff */
[----:B------:R-:W-:-:S06]  /*40d0*/  CS2R R12, SRZ ;  /* 0x00000000000c7805 */ /* 0x000fcc000001ff00 */
[----:B------:R-:W2:Y:S01]  /*40e0*/  @P4 LDG.E.EL.128 R12, desc[UR4][R50.64] ;  /* 0x00000004320c4981 */ /* 0x000ea2000c2e1d00 */
[----:B------:R-:W-:Y:S02]  /*40f0*/  IMAD R38, R9, -0x2d000, R45 ;  /* 0xfffd300009267824 */ /* 0x000fe400078e022d */
[----:B------:R-:W-:-:S04]  /*4100*/  IMAD.WIDE R58, R47, 0x4, R58 ;  /* 0x000000042f3a7825 */ /* 0x000fc800078e023a */
[C---:B------:R-:W-:Y:S02]  /*4110*/  IMAD R38, R9.reuse, 0x3000, R38 ;  /* 0x0000300009267824 */ /* 0x040fe400078e0226 */
[----:B------:R-:W-:Y:S02]  /*4120*/  IMAD R9, R9, 0x18000, R2 ;  /* 0x0001800009097824 */ /* 0x000fe400078e0202 */
[----:B------:R-:W-:Y:S02]  /*4130*/  IMAD R2, R7, -0x2d000, R41 ;  /* 0xfffd300007027824 */ /* 0x000fe400078e0229 */
[----:B------:R-:W-:-:S04]  /*4140*/  IMAD.WIDE R58, R49, 0x4, R58 ;  /* 0x00000004313a7825 */ /* 0x000fc800078e023a */
[----:B------:R-:W-:Y:S02]  /*4150*/  IMAD R2, R7, 0x3000, R2 ;  /* 0x0000300007027824 */ /* 0x000fe400078e0202 */
[----:B------:R-:W-:-:S06]  /*4160*/  IMAD.MOV.U32 R7, RZ, RZ, RZ ;  /* 0x000000ffff077224 */ /* 0x000fcc00078e00ff */
[----:B------:R0:W3:Y:S01]  /*4170*/  @P5 LDG.E.EL R7, desc[UR4][R58.64] ;  /* 0x000000043a075981 */ /* 0x0000e2000c2e1900 */
[----:B--2---:R-:W-:Y:S02]  /*4180*/  SEL R61, R13, RZ, P4 ;  /* 0x000000ff0d3d7207 */ /* 0x004fe40002000000 */
[----:B------:R-:W-:Y:S02]  /*4190*/  SEL R12, R12, RZ, P4 ;  /* 0x000000ff0c0c7207 */ /* 0x000fe40002000000 */
[--C-:B------:R-:W-:Y:S02]  /*41a0*/  SHF.R.U32.HI R44, RZ, 0x1c, R61.reuse ;  /* 0x0000001cff2c7819 */ /* 0x100fe4000001163d */
[----:B------:R-:W-:Y:S02]  /*41b0*/  LEA R45, P0, R12, UR6, 0x2 ;  /* 0x000000060c2d7c11 */ /* 0x000fe4000f8010ff */
[----:B------:R-:W-:Y:S02]  /*41c0*/  LOP3.LUT R44, R44, 0x8, RZ, 0xc0, !PT ;  /* 0x000000082c2c7812 */ /* 0x000fe400078ec0ff */
[----:B------:R-:W-:-:S02]  /*41d0*/  LEA.HI.X R13, R12, UR7, R61, 0x2, P0 ;  /* 0x000000070c0d7c11 */ /* 0x000fc400080f143d */
[----:B------:R-:W-:-:S04]  /*41e0*/  IADD3 R44, P0, P2, R17, R45, R44 ;  /* 0x0000002d112c7210 */ /* 0x000fc80007a1e02c */
[----:B------:R-:W-:Y:S02]  /*41f0*/  IADD3.X R45, R16, R13, RZ, P0, P2 ;  /* 0x0000000d102d7210 */ /* 0x000fe400007e44ff */
[----:B------:R-:W-:Y:S02]  /*4200*/  SEL R13, R14, RZ, P4 ;  /* 0x000000ff0e0d7207 */ /* 0x000fe40002000000 */
[----:B------:R-:W-:-:S04]  /*4210*/  SEL R14, R15, RZ, P4 ;  /* 0x000000ff0f0e7207 */ /* 0x000fc80002000000 */
[--C-:B0-----:R-:W-:Y:S02]  /*4220*/  SHF.R.U32.HI R58, RZ, 0x1c, R14.reuse ;  /* 0x0000001cff3a7819 */ /* 0x101fe4000001160e */
[C---:B------:R-:W-:Y:S02]  /*4230*/  LEA R59, P0, R13.reuse, UR6, 0x2 ;  /* 0x000000060d3b7c11 */ /* 0x040fe4000f8010ff */
[----:B------:R-:W-:Y:S02]  /*4240*/  LOP3.LUT R58, R58, 0x8, RZ, 0xc0, !PT ;  /* 0x000000083a3a7812 */ /* 0x000fe400078ec0ff */
[----:B------:R-:W-:Y:S02]  /*4250*/  LEA.HI.X R13, R13, UR7, R14, 0x2, P0 ;  /* 0x000000070d0d7c11 */ /* 0x000fe400080f140e */
[----:B------:R-:W-:Y:S02]  /*4260*/  IADD3 R58, P0, P2, R17, R59, R58 ;  /* 0x0000003b113a7210 */ /* 0x000fe40007a1e03a */
[----:B------:R-:W-:-:S02]  /*4270*/  CS2R R14, SRZ ;  /* 0x00000000000e7805 */ /* 0x000fc4000001ff00 */
[----:B------:R-:W-:Y:S02]  /*4280*/  IADD3.X R59, R16, R13, RZ, P0, P2 ;  /* 0x0000000d103b7210 */ /* 0x000fe400007e44ff */
[----:B------:R-:W-:-:S06]  /*4290*/  CS2R R12, SRZ ;  /* 0x00000000000c7805 */ /* 0x000fcc000001ff00 */
[----:B------:R0:W2:Y:S01]  /*42a0*/  @P4 LDG.E.EL.128 R12, desc[UR4][R52.64] ;  /* 0x00000004340c4981 */ /* 0x0000a2000c2e1d00 */
[----:B------:R-:W-:Y:S02]  /*42b0*/  IMAD.MOV.U32 R46, RZ, RZ, RZ ;  /* 0x000000ffff2e7224 */ /* 0x000fe400078e00ff */
[----:B------:R-:W-:Y:S02]  /*42c0*/  IMAD R48, R48, 0x100, R9 ;  /* 0x0000010030307824 */ /* 0x000fe400078e0209 */
[----:B------:R-:W-:Y:S01]  /*42d0*/  IMAD.WIDE R44, R19, 0x4, R44 ;  /* 0x00000004132c7825 */ /* 0x000fe200078e022c */
[----:B0-----:R-:W-:Y:S02]  /*42e0*/  CS2R R52, SRZ ;  /* 0x0000000000347805 */ /* 0x001fe4000001ff00 */
[----:B--2---:R-:W-:Y:S02]  /*42f0*/  SEL R51, R12, RZ, P4 ;  /* 0x000000ff0c337207 */ /* 0x004fe40002000000 */
[----:B------:R-:W-:-:S02]  /*4300*/  SEL R12, R13, RZ, P4 ;  /* 0x000000ff0d0c7207 */ /* 0x000fc40002000000 */
[----:B------:R-:W-:-:S04]  /*4310*/  LEA R13, P0, R51, UR6, 0x2 ;  /* 0x00000006330d7c11 */ /* 0x000fc8000f8010ff */
[--C-:B------:R-:W-:Y:S02]  /*4320*/  LEA.HI.X R51, R51, UR7, R12.reuse, 0x2, P0 ;  /* 0x0000000733337c11 */ /* 0x100fe400080f140c */
[----:B------:R-:W-:Y:S02]  /*4330*/  SHF.R.U32.HI R12, RZ, 0x1c, R12 ;  /* 0x0000001cff0c7819 */ /* 0x000fe4000001160c */
[----:B------:R-:W-:Y:S02]  /*4340*/  SEL R61, R15, RZ, P4 ;  /* 0x000000ff0f3d7207 */ /* 0x000fe40002000000 */
[----:B------:R-:W-:Y:S02]  /*4350*/  LOP3.LUT R12, R12, 0x8, RZ, 0xc0, !PT ;  /* 0x000000080c0c7812 */ /* 0x000fe400078ec0ff */
[----:B------:R-:W-:Y:S02]  /*4360*/  SEL R14, R14, RZ, P4 ;  /* 0x000000ff0e0e7207 */ /* 0x000fe40002000000 */
[----:B------:R-:W-:-:S02]  /*4370*/  IADD3 R12, P0, P2, R17, R13, R12 ;  /* 0x0000000d110c7210 */ /* 0x000fc40007a1e00c */
[--C-:B------:R-:W-:Y:S02]  /*4380*/  SHF.R.U32.HI R50, RZ, 0x1c, R61.reuse ;  /* 0x0000001cff327819 */ /* 0x100fe4000001163d */
[----:B------:R-:W-:Y:S02]  /*4390*/  IADD3.X R13, R16, R51, RZ, P0, P2 ;  /* 0x00000033100d7210 */ /* 0x000fe400007e44ff */
[----:B------:R-:W-:Y:S02]  /*43a0*/  LEA R51, P0, R14, UR6, 0x2 ;  /* 0x000000060e337c11 */ /* 0x000fe4000f8010ff */
[----:B------:R-:W-:Y:S02]  /*43b0*/  LOP3.LUT R50, R50, 0x8, RZ, 0xc0, !PT ;  /* 0x0000000832327812 */ /* 0x000fe400078ec0ff */
[----:B------:R-:W-:Y:S02]  /*43c0*/  LEA.HI.X R15, R14, UR7, R61, 0x2, P0 ;  /* 0x000000070e0f7c11 */ /* 0x000fe400080f143d */
[----:B------:R-:W-:-:S04]  /*43d0*/  IADD3 R50, P2, P0, R17, R51, R50 ;  /* 0x0000003311327210 */ /* 0x000fc8000785e032 */
[----:B------:R-:W-:Y:S01]  /*43e0*/  IADD3.X R51, R16, R15, RZ, P2, P0 ;  /* 0x0000000f10337210 */ /* 0x000fe200017e04ff */
[----:B------:R-:W-:-:S04]  /*43f0*/  IMAD.WIDE R16, R47, 0x4, R54 ;  /* 0x000000042f107825 */ /* 0x000fc800078e0236 */
[----:B------:R-:W-:-:S04]  /*4400*/  IMAD.WIDE R14, R47, 0x4, R56 ;  /* 0x000000042f0e7825 */ /* 0x000fc800078e0238 */
[----:B------:R-:W-:-:S04]  /*4410*/  VIADD R47, R41, 0x200 ;  /* 0x00000200292f7836 */ /* 0x000fc80000000000 */
[----:B------:R-:W-:-:S05]  /*4420*/  IMAD.HI R46, R47, -0x49f49f49, R46 ;  /* 0xb60b60b72f2e7827 */ /* 0x000fca00078e022e */
[----:B------:R-:W-:-:S04]  /*4430*/  SHF.R.U32.HI R9, RZ, 0x1f, R46 ;  /* 0x0000001fff097819 */ /* 0x000fc8000001162e */
[----:B------:R-:W-:Y:S02]  /*4440*/  LEA.HI.SX32 R9, R46, R9, 0xf ;  /* 0x000000092e097211 */ /* 0x000fe400078f7aff */
[----:B------:R-:W-:-:S03]  /*4450*/  ISETP.NE.AND P0, PT, R39, RZ, PT ;  /* 0x000000ff2700720c */ /* 0x000fc60003f05270 */
[----:B------:R-:W-:Y:S02]  /*4460*/  IMAD R39, R9, 0x600, RZ ;  /* 0x0000060009277824 */ /* 0x000fe400078e02ff */
[----:B------:R-:W-:-:S04]  /*4470*/  IMAD.WIDE R16, R49, 0x4, R16 ;  /* 0x0000000431107825 */ /* 0x000fc800078e0210 */
[----:B------:R-:W-:Y:S01]  /*4480*/  IMAD.WIDE R46, R39, 0x4, R44 ;  /* 0x00000004272e7825 */ /* 0x000fe200078e022c */
[----:B------:R0:W2:Y:S01]  /*4490*/  @P5 LDG.E.EL R52, desc[UR4][R16.64] ;  /* 0x0000000410345981 */ /* 0x0000a2000c2e1900 */
[----:B------:R-:W1:Y:S02]  /*44a0*/  LDC.64 R44, c[0x0][0x2b0] ;  /* 0x0000ac00ff2c7b82 */ /* 0x000e640000000a00 */
[----:B------:R-:W-:Y:S01]  /*44b0*/  IMAD.WIDE R12, R19, 0x4, R12 ;  /* 0x00000004130c7825 */ /* 0x000fe200078e020c */
[----:B---3--:R-:W-:Y:S01]  /*44c0*/  SEL R18, R18, RZ, P5 ;  /* 0x000000ff12127207 */ /* 0x008fe20002800000 */
[----:B------:R-:W3:Y:S02]  /*44d0*/  @P4 LDG.E.EL R53, desc[UR4][R46.64] ;  /* 0x000000042e354981 */ /* 0x000ee4000c2e1900 */
[----:B------:R-:W-:-:S04]  /*44e0*/  IMAD.WIDE R14, R49, 0x4, R14 ;  /* 0x00000004310e7825 */ /* 0x000fc800078e020e */
[----:B------:R-:W-:Y:S02]  /*44f0*/  IMAD.MOV.U32 R49, RZ, RZ, RZ ;  /* 0x000000ffff317224 */ /* 0x000fe400078e00ff */
[----:B0-----:R-:W-:Y:S01]  /*4500*/  IMAD.WIDE R16, R39, 0x4, R12 ;  /* 0x0000000427107825 */ /* 0x001fe200078e020c */
[----:B------:R-:W-:-:S03]  /*4510*/  SHF.R.S32.HI R13, RZ, 0x1f, R41 ;  /* 0x0000001fff0d7819 */ /* 0x000fc60000011429 */
[----:B------:R0:W2:Y:S01]  /*4520*/  @P5 LDG.E.EL R49, desc[UR4][R14.64] ;  /* 0x000000040e315981 */ /* 0x0000a2000c2e1900 */
[----:B------:R-:W-:Y:S01]  /*4530*/  LEA.HI R54, R13, R41, RZ, 0x4 ;  /* 0x000000290d367211 */ /* 0x000fe200078f20ff */
[----:B------:R-:W-:-:S03]  /*4540*/  IMAD.MOV.U32 R9, RZ, RZ, RZ ;  /* 0x000000ffff097224 */ /* 0x000fc600078e00ff */
[----:B------:R-:W-:Y:S01]  /*4550*/  LOP3.LUT R13, R54, 0xfffffff0, RZ, 0xc0, !PT ;  /* 0xfffffff0360d7812 */ /* 0x000fe200078ec0ff */
[----:B0-----:R-:W-:-:S04]  /*4560*/  IMAD.WIDE R14, R19, 0x4, R58 ;  /* 0x00000004130e7825 */ /* 0x001fc800078e023a */
[----:B------:R-:W-:Y:S02]  /*4570*/  IMAD.IADD R13, R41, 0x1, -R13 ;  /* 0x00000001290d7824 */ /* 0x000fe400078e0a0d */
[----:B------:R-:W-:-:S04]  /*4580*/  IMAD.WIDE R14, R39, 0x4, R14 ;  /* 0x00000004270e7825 */ /* 0x000fc800078e020e */
[----:B-1----:R-:W-:Y:S01]  /*4590*/  IMAD.WIDE R44, R13, 0x4, R44 ;  /* 0x000000040d2c7825 */ /* 0x002fe200078e022c */
[----:B------:R0:W2:Y:S01]  /*45a0*/  @P4 LDG.E.EL R9, desc[UR4][R14.64] ;  /* 0x000000040e094981 */ /* 0x0000a2000c2e1900 */
[----:B------:R-:W-:Y:S02]  /*45b0*/  CS2R R12, SRZ ;  /* 0x00000000000c7805 */ /* 0x000fe4000001ff00 */
[----:B0-----:R-:W-:-:S06]  /*45c0*/  CS2R R14, SRZ ;  /* 0x00000000000e7805 */ /* 0x001fcc000001ff00 */
[----:B------:R-:W2:Y:S01]  /*45d0*/  @P5 LDG.E.EL.128 R12, desc[UR4][R44.64] ;  /* 0x000000042c0c5981 */ /* 0x000ea2000c2e1d00 */
[----:B------:R-:W-:Y:S02]  /*45e0*/  SEL R5, R5, RZ, P5 ;  /* 0x000000ff05057207 */ /* 0x000fe40002800000 */
[----:B------:R-:W-:Y:S01]  /*45f0*/  ISETP.NE.AND P2, PT, R33, RZ, PT ;  /* 0x000000ff2100720c */ /* 0x000fe20003f45270 */
[----:B------:R-:W-:Y:S02]  /*4600*/  IMAD.MOV.U32 R33, RZ, RZ, RZ ;  /* 0x000000ffff217224 */ /* 0x000fe400078e00ff */
[----:B------:R-:W-:Y:S01]  /*4610*/  FADD R5, -R18, R5 ;  /* 0x0000000512057221 */ /* 0x000fe20000000100 */
[----:B------:R-:W-:-:S03]  /*4620*/  IMAD.WIDE R46, R19, 0x4, R50 ;  /* 0x00000004132e7825 */ /* 0x000fc600078e0232 */
[----:B------:R0:W3:Y:S02]  /*4630*/  @P4 LDG.E.EL R33, desc[UR4][R16.64] ;  /* 0x0000000410214981 */ /* 0x0000e4000c2e1900 */
[----:B0-----:R-:W-:Y:S01]  /*4640*/  CS2R R16, SRZ ;  /* 0x0000000000107805 */ /* 0x001fe2000001ff00 */
[----:B------:R-:W-:Y:S01]  /*4650*/  IMAD.WIDE R46, R39, 0x4, R46 ;  /* 0x00000004272e7825 */ /* 0x000fe200078e022e */
[----:B--2---:R-:W-:-:S05]  /*4660*/  SEL R12, R12, RZ, P5 ;  /* 0x000000ff0c0c7207 */ /* 0x004fca0002800000 */
[----:B------:R-:W-:Y:S01]  /*4670*/  FFMA R5, R5, R12, R18 ;  /* 0x0000000c05057223 */ /* 0x000fe20000000012 */
[----:B------:R-:W-:-:S06]  /*4680*/  CS2R R18, SRZ ;  /* 0x0000000000127805 */ /* 0x000fcc000001ff00 */
[----:B------:R-:W2:Y:S01]  /*4690*/  @P4 LDG.E.EL.128 R16, desc[UR4][R44.64] ;  /* 0x000000042c104981 */ /* 0x000ea2000c2e1d00 */
[----:B------:R-:W-:Y:S01]  /*46a0*/  IMAD.MOV.U32 R39, RZ, RZ, RZ ;  /* 0x000000ffff277224 */ /* 0x000fe200078e00ff */
[----:B------:R-:W-:Y:S02]  /*46b0*/  LEA.HI R3, R3, R3, RZ, 0x4 ;  /* 0x0000000303037211 */ /* 0x000fe400078f20ff */
[----:B------:R-:W-:Y:S02]  /*46c0*/  SEL R23, R23, RZ, P5 ;  /* 0x000000ff17177207 */ /* 0x000fe40002800000 */
[----:B------:R-:W-:Y:S01]  /*46d0*/  SEL R12, R7, RZ, P5 ;  /* 0x000000ff070c7207 */ /* 0x000fe20002800000 */
[----:B------:R0:W2:Y:S01]  /*46e0*/  @P4 LDG.E.EL R39, desc[UR4][R46.64] ;  /* 0x000000042e274981 */ /* 0x0000a2000c2e1900 */
[----:B----4-:R-:W-:Y:S02]  /*46f0*/  SEL R22, R22, RZ, P5 ;  /* 0x000000ff16167207 */ /* 0x010fe40002800000 */
[----:B------:R-:W-:Y:S01]  /*4700*/  SEL R13, R13, RZ, P5 ;  /* 0x000000ff0d0d7207 */ /* 0x000fe20002800000 */
[----:B------:R-:W-:Y:S01]  /*4710*/  FADD R12, -R23, R12 ;  /* 0x0000000c170c7221 */ /* 0x000fe20000000100 */
[----:B0-----:R-:W-:-:S02]  /*4720*/  LOP3.LUT R46, R3, 0xfffffff0, RZ, 0xc0, !PT ;  /* 0xfffffff0032e7812 */ /* 0x001fc400078ec0ff */
[----:B------:R-:W-:Y:S02]  /*4730*/  SEL R3, R52, RZ, P5 ;  /* 0x000000ff34037207 */ /* 0x000fe40002800000 */
[----:B------:R-:W-:Y:S02]  /*4740*/  SEL R52, R14, RZ, P5 ;  /* 0x000000ff0e347207 */ /* 0x000fe40002800000 */
[----:B-----5:R-:W-:Y:S01]  /*4750*/  SEL R21, R21, RZ, P5 ;  /* 0x000000ff15157207 */ /* 0x020fe20002800000 */
[----:B------:R-:W-:Y:S01]  /*4760*/  FADD R3, -R22, R3 ;  /* 0x0000000316037221 */ /* 0x000fe20000000100 */
[----:B------:R-:W-:Y:S01]  /*4770*/  SEL R14, R49, RZ, P5 ;  /* 0x000000ff310e7207 */ /* 0x000fe20002800000 */
[----:B------:R-:W-:Y:S01]  /*4780*/  FFMA R23, R12, R13, R23 ;  /* 0x0000000d0c177223 */ /* 0x000fe20000000017 */
[----:B------:R-:W-:Y:S01]  /*4790*/  SEL R7, R15, RZ, P5 ;  /* 0x000000ff0f077207 */ /* 0x000fe20002800000 */
[----:B------:R-:W-:Y:S01]  /*47a0*/  FFMA R52, R3, R52, R22 ;  /* 0x0000003403347223 */ /* 0x000fe20000000016 */
[----:B------:R-:W0:Y:S01]  /*47b0*/  LDC.64 R12, c[0x0][0x2b8] ;  /* 0x0000ae00ff0c7b82 */ /* 0x000e220000000a00 */
[----:B------:R-:W-:-:S07]  /*47c0*/  FADD R22, -R21, R14 ;  /* 0x0000000e15167221 */ /* 0x000fce0000000100 */
[----:B------:R-:W1:Y:S01]  /*47d0*/  LDC.64 R14, c[0x0][0x288] ;  /* 0x0000a200ff0e7b82 */ /* 0x000e620000000a00 */
[----:B------:R-:W-:Y:S02]  /*47e0*/  SEL R20, R20, RZ, P4 ;  /* 0x000000ff14147207 */ /* 0x000fe40002000000 */
[----:B---3--:R-:W-:Y:S02]  /*47f0*/  SEL R53, R53, RZ, P4 ;  /* 0x000000ff35357207 */ /* 0x008fe40002000000 */
[----:B------:R-:W-:-:S03]  /*4800*/  SHF.R.S32.HI R51, RZ, 0x4, R54 ;  /* 0x00000004ff337819 */ /* 0x000fc60000011436 */
[----:B------:R-:W-:Y:S02]  /*4810*/  FADD R53, -R20, R53 ;  /* 0x0000003514357221 */ /* 0x000fe40000000100 */
[----:B------:R-:W-:Y:S02]  /*4820*/  IMAD.IADD R51, R51, 0x1, -R46 ;  /* 0x0000000133337824 */ /* 0x000fe400078e0a2e */
[----:B------:R-:W-:Y:S02]  /*4830*/  FFMA R22, R22, R7, R21 ;  /* 0x0000000716167223 */ /* 0x000fe40000000015 */
[----:B0-----:R-:W-:Y:S01]  /*4840*/  IMAD.WIDE R50, R51, 0x4, R12 ;  /* 0x0000000433327825 */ /* 0x001fe200078e020c */
[----:B------:R-:W-:-:S06]  /*4850*/  CS2R R54, SRZ ;  /* 0x0000000000367805 */ /* 0x000fcc000001ff00 */
[----:B------:R-:W3:Y:S01]  /*4860*/  @P5 LDG.E.EL R55, desc[UR4][R50.64] ;  /* 0x0000000432375981 */ /* 0x000ee2000c2e1900 */
[----:B-1----:R-:W-:-:S03]  /*4870*/  IMAD.WIDE R48, R48, 0x4, R14 ;  /* 0x0000000430307825 */ /* 0x002fc600078e020e */
[----:B------:R-:W4:Y:S01]  /*4880*/  @P5 LDG.E.EL R54, desc[UR4][R50.64] ;  /* 0x0000000432365981 */ /* 0x000f22000c2e1900 */
[----:B------:R-:W-:-:S06]  /*4890*/  IMAD.MOV.U32 R47, RZ, RZ, RZ ;  /* 0x000000ffff2f7224 */ /* 0x000fcc00078e00ff */
[----:B------:R-:W5:Y:S01]  /*48a0*/  @P5 LDG.E.EL R47, desc[UR4][R50.64] ;  /* 0x00000004322f5981 */ /* 0x000f62000c2e1900 */
[----:B--2---:R-:W-:-:S05]  /*48b0*/  SEL R3, R16, RZ, P4 ;  /* 0x000000ff10037207 */ /* 0x004fca0002000000 */
[----:B------:R-:W-:Y:S01]  /*48c0*/  FFMA R3, R53, R3, R20 ;  /* 0x0000000335037223 */ /* 0x000fe20000000014 */
[----:B------:R-:W-:Y:S01]  /*48d0*/  IMAD.WIDE R20, R6, 0x4, R12 ;  /* 0x0000000406147825 */ /* 0x000fe200078e020c */
[----:B------:R-:W-:-:S03]  /*48e0*/  CS2R R12, SRZ ;  /* 0x00000000000c7805 */ /* 0x000fc6000001ff00 */
[----:B------:R-:W-:Y:S01]  /*48f0*/  IMAD.WIDE R6, R4, 0x4, R14 ;  /* 0x0000000404067825 */ /* 0x000fe200078e020e */
[----:B------:R-:W-:-:S06]  /*4900*/  CS2R R14, SRZ ;  /* 0x00000000000e7805 */ /* 0x000fcc000001ff00 */
[----:B------:R0:W2:Y:S01]  /*4910*/  @P5 LDG.E.128 R12, desc[UR4][R6.64] ;  /* 0x00000004060c5981 */ /* 0x0000a2000c1e1d00 */
[----:B------:R-:W-:-:S06]  /*4920*/  IMAD.MOV.U32 R53, RZ, RZ, RZ ;  /* 0x000000ffff357224 */ /* 0x000fcc00078e00ff */
[----:B------:R-:W2:Y:S01]  /*4930*/  @P5 LDG.E.EL R53, desc[UR4][R50.64] ;  /* 0x0000000432355981 */ /* 0x000ea2000c2e1900 */
[----:B------:R-:W-:Y:S01]  /*4940*/  IMAD.MOV.U32 R16, RZ, RZ, RZ ;  /* 0x000000ffff107224 */ /* 0x000fe200078e00ff */
[----:B------:R-:W-:Y:S01]  /*4950*/  CS2R R44, SRZ ;  /* 0x00000000002c7805 */ /* 0x000fe2000001ff00 */
[----:B------:R-:W-:-:S04]  /*4960*/  IMAD.MOV.U32 R46, RZ, RZ, RZ ;  /* 0x000000ffff2e7224 */ /* 0x000fc800078e00ff */
[----:B------:R-:W2:Y:S04]  /*4970*/  @P4 LDG.E.EL R16, desc[UR4][R20.64] ;  /* 0x0000000414104981 */ /* 0x000ea8000c2e1900 */
[----:B------:R-:W2:Y:S04]  /*4980*/  @P4 LDG.E.EL R44, desc[UR4][R20.64] ;  /* 0x00000004142c4981 */ /* 0x000ea8000c2e1900 */
[----:B------:R-:W2:Y:S04]  /*4990*/  @P4 LDG.E.EL R46, desc[UR4][R20.64] ;  /* 0x00000004142e4981 */ /* 0x000ea8000c2e1900 */
[----:B------:R1:W2:Y:S01]  /*49a0*/  @P4 LDG.E.EL R45, desc[UR4][R20.64] ;  /* 0x00000004142d4981 */ /* 0x0002a2000c2e1900 */
[----:B0-----:R-:W-:Y:S01]  /*49b0*/  IMAD.MOV.U32 R6, RZ, RZ, RZ ;  /* 0x000000ffff067224 */ /* 0x001fe200078e00ff */
[----:B-1----:R-:W0:Y:S01]  /*49c0*/  LDC.64 R20, c[0x0][0x210] ;  /* 0x00008400ff147b82 */ /* 0x002e220000000a00 */
[----:B---3--:R-:W-:-:S02]  /*49d0*/  SEL R55, R55, RZ, P5 ;  /* 0x000000ff37377207 */ /* 0x008fc40002800000 */
[----:B----4-:R-:W-:Y:S01]  /*49e0*/  SEL R54, R54, RZ, P5 ;  /* 0x000000ff36367207 */ /* 0x010fe20002800000 */
[----:B------:R-:W-:Y:S01]  /*49f0*/  IMAD.MOV.U32 R7, RZ, RZ, RZ ;  /* 0x000000ffff077224 */ /* 0x000fe200078e00ff */
[----:B-----5:R-:W-:Y:S01]  /*4a00*/  SEL R47, R47, RZ, P5 ;  /* 0x000000ff2f2f7207 */ /* 0x020fe20002800000 */
[----:B0-----:R-:W-:Y:S01]  /*4a10*/  IMAD.WIDE R50, R38, 0x4, R20 ;  /* 0x0000000426327825 */ /* 0x001fe200078e0214 */
[----:B--2---:R-:W-:-:S05]  /*4a20*/  SEL R12, R12, RZ, P5 ;  /* 0x000000ff0c0c7207 */ /* 0x004fca0002800000 */
[----:B------:R-:W-:Y:S01]  /*4a30*/  FADD R5, -R12, R5 ;  /* 0x000000050c057221 */ /* 0x000fe20000000100 */
[----:B------:R-:W-:-:S03]  /*4a40*/  SEL R4, R13, RZ, P5 ;  /* 0x000000ff0d047207 */ /* 0x000fc60002800000 */
[----:B------:R-:W-:Y:S01]  /*4a50*/  FFMA R12, R5, R55, R12 ;  /* 0x00000037050c7223 */ /* 0x000fe2000000000c */
[----:B------:R-:W-:Y:S01]  /*4a60*/  SEL R5, R14, RZ, P5 ;  /* 0x000000ff0e057207 */ /* 0x000fe20002800000 */
[----:B------:R-:W-:Y:S01]  /*4a70*/  FADD R13, -R4, R23 ;  /* 0x00000017040d7221 */ /* 0x000fe20000000100 */
[----:B------:R-:W-:-:S03]  /*4a80*/  SEL R53, R53, RZ, P5 ;  /* 0x000000ff35357207 */ /* 0x000fc60002800000 */
[----:B------:R-:W-:Y:S01]  /*4a90*/  FADD R14, -R5, R52 ;  /* 0x00000034050e7221 */ /* 0x000fe20000000100 */
[----:B------:R-:W-:Y:S01]  /*4aa0*/  SEL R15, R15, RZ, P5 ;  /* 0x000000ff0f0f7207 */ /* 0x000fe20002800000 */
[----:B------:R-:W-:Y:S02]  /*4ab0*/  FFMA R13, R13, R53, R4 ;  /* 0x000000350d0d7223 */ /* 0x000fe40000000004 */
[----:B------:R-:W-:Y:S01]  /*4ac0*/  FFMA R14, R14, R54, R5 ;  /* 0x000000360e0e7223 */ /* 0x000fe20000000005 */
[----:B------:R-:W-:Y:S01]  /*4ad0*/  CS2R R4, SRZ ;  /* 0x0000000000047805 */ /* 0x000fe2000001ff00 */
[----:B------:R-:W-:-:S05]  /*4ae0*/  FADD R22, -R15, R22 ;  /* 0x000000160f167221 */ /* 0x000fca0000000100 */
[----:B------:R0:W2:Y:S01]  /*4af0*/  @P4 LDG.E.128 R4, desc[UR4][R48.64] ;  /* 0x0000000430044981 */ /* 0x0000a2000c1e1d00 */
[----:B------:R-:W-:Y:S01]  /*4b00*/  FFMA R15, R22, R47, R15 ;  /* 0x0000002f160f7223 */ /* 0x000fe2000000000f */
[----:B------:R-:W-:Y:S02]  /*4b10*/  @P6 FSEL R25, R12, RZ, P5 ;  /* 0x000000ff0c196208 */ /* 0x000fe40002800000 */
[----:B------:R-:W-:Y:S02]  /*4b20*/  @P6 FSEL R27, R13, RZ, P5 ;  /* 0x000000ff0d1b6208 */ /* 0x000fe40002800000 */
[----:B------:R-:W-:Y:S02]  /*4b30*/  CS2R R12, SRZ ;  /* 0x00000000000c7805 */ /* 0x000fe4000001ff00 */
[----:B------:R-:W-:Y:S02]  /*4b40*/  @P6 FSEL R24, R14, RZ, P5 ;  /* 0x000000ff0e186208 */ /* 0x000fe40002800000 */
[----:B------:R-:W-:-:S02]  /*4b50*/  @P6 FSEL R29, R15, RZ, P5 ;  /* 0x000000ff0f1d6208 */ /* 0x000fc40002800000 */
[----:B------:R-:W-:Y:S01]  /*4b60*/  CS2R R14, SRZ ;  /* 0x00000000000e7805 */ /* 0x000fe2000001ff00 */
[----:B0-----:R-:W-:Y:S01]  /*4b70*/  IMAD.WIDE R48, R2, 0x4, R20 ;  /* 0x0000000402307825 */ /* 0x001fe200078e0214 */
[----:B------:R-:W-:-:S04]  /*4b80*/  ISETP.GE.AND P5, PT, R0, 0x30, PT ;  /* 0x000000300000780c */ /* 0x000fc80003fa6270 */
[----:B------:R-:W3:Y:S01]  /*4b90*/  @!P3 LDG.E.128 R12, desc[UR4][R48.64] ;  /* 0x00000004300cb981 */ /* 0x000ee2000c1e1d00 */
[----:B------:R-:W-:Y:S02]  /*4ba0*/  CS2R R20, SRZ ;  /* 0x0000000000147805 */ /* 0x000fe4000001ff00 */
[----:B------:R-:W-:-:S06]  /*4bb0*/  CS2R R22, SRZ ;  /* 0x0000000000167805 */ /* 0x000fcc000001ff00 */
[----:B------:R-:W4:Y:S01]  /*4bc0*/  @!P5 LDG.E.128 R20, desc[UR4][R50.64] ;  /* 0x000000043214d981 */ /* 0x000f22000c1e1d00 */
[----:B------:R-:W-:Y:S02]  /*4bd0*/  SEL R30, R30, RZ, P4 ;  /* 0x000000ff1e1e7207 */ /* 0x000fe40002000000 */
[----:B------:R-:W-:Y:S02]  /*4be0*/  SEL R39, R39, RZ, P4 ;  /* 0x000000ff27277207 */ /* 0x000fe40002000000 */
[----:B------:R-:W-:-:S03]  /*4bf0*/  SEL R19, R19, RZ, P4 ;  /* 0x000000ff13137207 */ /* 0x000fc60002000000 */
[----:B------:R-:W-:Y:S01]  /*4c00*/  FADD R39, -R30, R39 ;  /* 0x000000271e277221 */ /* 0x000fe20000000100 */
[----:B------:R-:W-:Y:S02]  /*4c10*/  SEL R42, R42, RZ, P4 ;  /* 0x000000ff2a2a7207 */ /* 0x000fe40002000000 */
[----:B------:R-:W-:Y:S01]  /*4c20*/  SEL R47, R40, RZ, P4 ;  /* 0x000000ff282f7207 */ /* 0x000fe20002000000 */
[----:B------:R-:W-:Y:S01]  /*4c30*/  FFMA R19, R39, R19, R30 ;  /* 0x0000001327137223 */ /* 0x000fe2000000001e */
[----:B------:R-:W-:Y:S02]  /*4c40*/  SEL R9, R9, RZ, P4 ;  /* 0x000000ff09097207 */ /* 0x000fe40002000000 */
[----:B------:R-:W-:Y:S02]  /*4c50*/  SEL R0, R33, RZ, P4 ;  /* 0x000000ff21007207 */ /* 0x000fe40002000000 */
[----:B------:R-:W-:Y:S01]  /*4c60*/  SEL R17, R17, RZ, P4 ;  /* 0x000000ff11117207 */ /* 0x000fe20002000000 */
[----:B------:R-:W-:Y:S01]  /*4c70*/  FADD R9, -R42, R9 ;  /* 0x000000092a097221 */ /* 0x000fe20000000100 */
[----:B------:R-:W-:Y:S01]  /*4c80*/  SEL R18, R18, RZ, P4 ;  /* 0x000000ff12127207 */ /* 0x000fe20002000000 */
[----:B------:R-:W-:-:S02]  /*4c90*/  FADD R0, -R47, R0 ;  /* 0x000000002f007221 */ /* 0x000fc40000000100 */
[----:B------:R-:W-:Y:S02]  /*4ca0*/  FFMA R17, R9, R17, R42 ;  /* 0x0000001109117223 */ /* 0x000fe4000000002a */
[----:B------:R-:W-:Y:S01]  /*4cb0*/  FFMA R18, R0, R18, R47 ;  /* 0x0000001200127223 */ /* 0x000fe2000000002f */
[----:B------:R-:W-:Y:S02]  /*4cc0*/  SEL R0, R16, RZ, P4 ;  /* 0x000000ff10007207 */ /* 0x000fe40002000000 */
[----:B------:R-:W-:Y:S02]  /*4cd0*/  SEL R44, R44, RZ, P4 ;  /* 0x000000ff2c2c7207 */ /* 0x000fe40002000000 */
[----:B------:R-:W-:Y:S02]  /*4ce0*/  SEL R46, R46, RZ, P4 ;  /* 0x000000ff2e2e7207 */ /* 0x000fe40002000000 */
[----:B------:R-:W-:Y:S02]  /*4cf0*/  SEL R45, R45, RZ, P4 ;  /* 0x000000ff2d2d7207 */ /* 0x000fe40002000000 */
[----:B--2---:R-:W-:-:S02]  /*4d00*/  SEL R2, R5, RZ, P4 ;  /* 0x000000ff05027207 */ /* 0x004fc40002000000 */
[----:B------:R-:W-:Y:S02]  /*4d10*/  SEL R5, R6, RZ, P4 ;  /* 0x000000ff06057207 */ /* 0x000fe40002000000 */
[----:B------:R-:W-:Y:S02]  /*4d20*/  SEL R30, R7, RZ, P4 ;  /* 0x000000ff071e7207 */ /* 0x000fe40002000000 */
[----:B------:R-:W0:Y:S01]  /*4d30*/  LDC.64 R6, c[0x0][0x2c0] ;  /* 0x0000b000ff067b82 */ /* 0x000e220000000a00 */
[----:B------:R-:W-:Y:S01]  /*4d40*/  SEL R4, R4, RZ, P4 ;  /* 0x000000ff04047207 */ /* 0x000fe20002000000 */
[----:B------:R-:W-:Y:S01]  /*4d50*/  FADD R17, -R2, R17 ;  /* 0x0000001102117221 */ /* 0x000fe20000000100 */
[----:B------:R-:W-:Y:S01]  /*4d60*/  FADD R18, -R5, R18 ;  /* 0x0000001205127221 */ /* 0x000fe20000000100 */
[----:B------:R-:W-:Y:S02]  /*4d70*/  FADD R19, -R30, R19 ;  /* 0x000000131e137221 */ /* 0x000fe40000000100 */
[----:B------:R-:W-:Y:S01]  /*4d80*/  FADD R3, -R4, R3 ;  /* 0x0000000304037221 */ /* 0x000fe20000000100 */
[----:B---3--:R-:W-:-:S03]  /*4d90*/  SEL R12, R12, RZ, !P3 ;  /* 0x000000ff0c0c7207 */ /* 0x008fc60005800000 */
[----:B------:R-:W-:Y:S01]  /*4da0*/  FFMA R0, R3, R0, R4 ;  /* 0x0000000003007223 */ /* 0x000fe20000000004 */
[----:B------:R-:W-:Y:S01]  /*4db0*/  FFMA R2, R17, R44, R2 ;  /* 0x0000002c11027223 */ /* 0x000fe20000000002 */
[----:B------:R-:W-:Y:S01]  /*4dc0*/  FFMA R3, R18, R46, R5 ;  /* 0x0000002e12037223 */ /* 0x000fe20000000005 */
[----:B------:R-:W-:Y:S01]  /*4dd0*/  FFMA R45, R19, R45, R30 ;  /* 0x0000002d132d7223 */ /* 0x000fe2000000001e */
[----:B------:R-:W-:Y:S02]  /*4de0*/  FSETP.GEU.AND P6, PT, R12, RZ, PT ;  /* 0x000000ff0c00720b */ /* 0x000fe40003fce000 */
[----:B------:R-:W-:Y:S02]  /*4df0*/  SEL R13, R13, RZ, !P3 ;  /* 0x000000ff0d0d7207 */ /* 0x000fe40005800000 */
[----:B------:R-:W-:Y:S02]  /*4e00*/  SEL R14, R14, RZ, !P3 ;  /* 0x000000ff0e0e7207 */ /* 0x000fe40005800000 */
[----:B------:R-:W-:-:S02]  /*4e10*/  SEL R15, R15, RZ, !P3 ;  /* 0x000000ff0f0f7207 */ /* 0x000fc40005800000 */
[----:B------:R-:W-:Y:S02]  /*4e20*/  @P1 FSEL R31, R0, RZ, P4 ;  /* 0x000000ff001f1208 */ /* 0x000fe40002000000 */
[----:B------:R-:W-:Y:S02]  /*4e30*/  @P1 FSEL R26, R2, RZ, P4 ;  /* 0x000000ff021a1208 */ /* 0x000fe40002000000 */
[----:B------:R-:W-:Y:S02]  /*4e40*/  @P1 FSEL R28, R3, RZ, P4 ;  /* 0x000000ff031c1208 */ /* 0x000fe40002000000 */
[----:B------:R-:W-:Y:S02]  /*4e50*/  @P1 FSEL R43, R45, RZ, P4 ;  /* 0x000000ff2d2b1208 */ /* 0x000fe40002000000 */
[----:B------:R-:W-:Y:S02]  /*4e60*/  FSEL R4, R12, RZ, P6 ;  /* 0x000000ff0c047208 */ /* 0x000fe40003000000 */
[----:B------:R-:W-:-:S02]  /*4e70*/  FSETP.GEU.AND P4, PT, R13, RZ, PT ;  /* 0x000000ff0d00720b */ /* 0x000fc40003f8e000 */
[----:B------:R-:W-:Y:S02]  /*4e80*/  FSETP.GEU.AND P1, PT, R14, RZ, PT ;  /* 0x000000ff0e00720b */ /* 0x000fe40003f2e000 */
[----:B------:R-:W-:Y:S01]  /*4e90*/  FSETP.GEU.AND P6, PT, R15, RZ, PT ;  /* 0x000000ff0f00720b */ /* 0x000fe20003fce000 */
[----:B0-----:R-:W-:Y:S01]  /*4ea0*/  IMAD.WIDE R40, R41, 0x4, R6 ;  /* 0x0000000429287825 */ /* 0x001fe200078e0206 */
[----:B----4-:R-:W-:Y:S02]  /*4eb0*/  SEL R20, R20, RZ, !P5 ;  /* 0x000000ff14147207 */ /* 0x010fe40006800000 */
[----:B------:R-:W-:Y:S02]  /*4ec0*/  SEL R21, R21, RZ, !P5 ;  /* 0x000000ff15157207 */ /* 0x000fe40006800000 */
[----:B------:R-:W-:Y:S02]  /*4ed0*/  SEL R22, R22, RZ, !P5 ;  /* 0x000000ff16167207 */ /* 0x000fe40006800000 */
[----:B------:R-:W-:-:S02]  /*4ee0*/  SEL R23, R23, RZ, !P5 ;  /* 0x000000ff17177207 */ /* 0x000fc40006800000 */
[----:B------:R-:W-:Y:S02]  /*4ef0*/  FSEL R5, R13, RZ, P4 ;  /* 0x000000ff0d057208 */ /* 0x000fe40002000000 */
[----:B------:R-:W-:Y:S02]  /*4f00*/  FSEL R6, R14, RZ, P1 ;  /* 0x000000ff0e067208 */ /* 0x000fe40000800000 */
[----:B------:R-:W-:Y:S02]  /*4f10*/  FSEL R7, R15, RZ, P6 ;  /* 0x000000ff0f077208 */ /* 0x000fe40003000000 */
[----:B------:R-:W-:Y:S02]  /*4f20*/  @P3 FSEL R4, R10, R25, !P2 ;  /* 0x000000190a043208 */ /* 0x000fe40005000000 */
[----:B------:R-:W-:Y:S02]  /*4f30*/  @P3 FSEL R5, R8, R27, !P2 ;  /* 0x0000001b08053208 */ /* 0x000fe40005000000 */
[----:B------:R-:W-:-:S02]  /*4f40*/  @P3 FSEL R6, R11, R24, !P2 ;  /* 0x000000180b063208 */ /* 0x000fc40005000000 */
[----:B------:R-:W-:Y:S02]  /*4f50*/  @P3 FSEL R7, R32, R29, !P2 ;  /* 0x0000001d20073208 */ /* 0x000fe40005000000 */
[----:B------:R-:W-:Y:S02]  /*4f60*/  FSETP.GEU.AND P1, PT, R20, RZ, PT ;  /* 0x000000ff1400720b */ /* 0x000fe40003f2e000 */
[----:B------:R-:W-:Y:S02]  /*4f70*/  FSETP.GEU.AND P2, PT, R21, RZ, PT ;  /* 0x000000ff1500720b */ /* 0x000fe40003f4e000 */
[----:B------:R-:W-:Y:S02]  /*4f80*/  FSETP.GEU.AND P3, PT, R22, RZ, PT ;  /* 0x000000ff1600720b */ /* 0x000fe40003f6e000 */
[----:B------:R-:W-:Y:S02]  /*4f90*/  FSETP.GEU.AND P4, PT, R23, RZ, PT ;  /* 0x000000ff1700720b */ /* 0x000fe40003f8e000 */
[----:B------:R-:W-:-:S02]  /*4fa0*/  FSEL R20, R20, RZ, P1 ;  /* 0x000000ff14147208 */ /* 0x000fc40000800000 */
[----:B------:R-:W-:Y:S02]  /*4fb0*/  FSEL R21, R21, RZ, P2 ;  /* 0x000000ff15157208 */ /* 0x000fe40001000000 */
[----:B------:R-:W-:Y:S02]  /*4fc0*/  FSEL R22, R22, RZ, P3 ;  /* 0x000000ff16167208 */ /* 0x000fe40001800000 */
[----:B------:R-:W-:Y:S02]  /*4fd0*/  FSEL R23, R23, RZ, P4 ;  /* 0x000000ff17177208 */ /* 0x000fe40002000000 */
[----:B------:R-:W-:Y:S02]  /*4fe0*/  @P5 FSEL R20, R34, R31, !P0 ;  /* 0x0000001f22145208 */ /* 0x000fe40004000000 */
[----:B------:R-:W-:Y:S02]  /*4ff0*/  @P5 FSEL R21, R35, R26, !P0 ;  /* 0x0000001a23155208 */ /* 0x000fe40004000000 */
[----:B------:R-:W-:-:S02]  /*5000*/  @P5 FSEL R22, R37, R28, !P0 ;  /* 0x0000001c25165208 */ /* 0x000fc40004000000 */
[----:B------:R-:W-:Y:S01]  /*5010*/  @P5 FSEL R23, R36, R43, !P0 ;  /* 0x0000002b24175208 */ /* 0x000fe20004000000 */
[----:B------:R-:W-:Y:S04]  /*5020*/  STG.E.128 desc[UR4][R40.64], R4 ;  /* 0x0000000428007986 */ /* 0x000fe8000c101d04 */
[----:B------:R-:W-:Y:S01]  /*5030*/  STG.E.128 desc[UR4][R40.64+0x800], R20 ;  /* 0x0008001428007986 */ /* 0x000fe2000c101d04 */
[----:B------:R-:W-:Y:S05]  /*5040*/  EXIT ;  /* 0x000000000000794d */ /* 0x000fea0003800000 */
.L_x_0:
[----:B------:R-:W-:-:S00]  /*5050*/  BRA `(.L_x_0) ;  /* 0xfffffffc00fc7947 */ /* 0x000fc0000383ffff */
[----:B------:R-:W-:-:S00]  /*5060*/  NOP ;  /* 0x0000000000007918 */ /* 0x000fc00000000000 */
        /* <DEDUP_REMOVED lines=9> */
.L_x_1:


//--------------------- .nv.constant0.triton_poi_fused_cat_54 --------------------------
	.section	.nv.constant0.triton_poi_fused_cat_54,"a",@progbits
	.sectionflags	@""
	.align	4
.nv.constant0.triton_poi_fused_cat_54:
	.zero		716
